def gluon_tcgen05(
    a_ptr,
    b_ptr,
    c_ptr,
    M,
    N,
    K,
    stride_am,
    stride_bk,
    stride_cm,
    BLOCK_M: gl.constexpr,
    BLOCK_N: gl.constexpr,
    BLOCK_K: gl.constexpr,
    DTYPE: gl.constexpr,
    A_LAYOUT: gl.constexpr,
    B_LAYOUT: gl.constexpr,
    C_LAYOUT: gl.constexpr,
    B_SHAPE: gl.constexpr,
    TMEM_LAYOUT: gl.constexpr,
    TMEM_REG: gl.constexpr,
    TRANS_B: gl.constexpr,
    NUM_BUFFERS: gl.constexpr,
):
    a_desc = tma.make_tensor_descriptor(
        a_ptr, [M, K], [stride_am, 1], [BLOCK_M, BLOCK_K], A_LAYOUT
    )
    b_desc = tma.make_tensor_descriptor(
        b_ptr,
        [N, K] if TRANS_B else [K, N],
        [stride_bk, 1],
        B_SHAPE,
        B_LAYOUT,
    )
    c_desc = tma.make_tensor_descriptor(
        c_ptr, [M, N], [stride_cm, 1], [BLOCK_M, BLOCK_N], C_LAYOUT
    )

    a_bufs = gl.allocate_shared_memory(
        DTYPE, [NUM_BUFFERS, BLOCK_M, BLOCK_K], A_LAYOUT
    )
    b_bufs = gl.allocate_shared_memory(DTYPE, [NUM_BUFFERS] + B_SHAPE, B_LAYOUT)

    pid_m = gl.program_id(0)
    pid_n = gl.program_id(1)
    off_m = pid_m * BLOCK_M
    off_n = pid_n * BLOCK_N

    tma_bars = gl.allocate_shared_memory(
        gl.int64, [NUM_BUFFERS, 1], mbarrier.MBarrierLayout()
    )
    mma_bars = gl.allocate_shared_memory(
        gl.int64, [NUM_BUFFERS, 1], mbarrier.MBarrierLayout()
    )
    for i in gl.static_range(NUM_BUFFERS):
        mbarrier.init(tma_bars.index(i), count=1)
        mbarrier.init(mma_bars.index(i), count=1)

    acc_tmem = allocate_tensor_memory(gl.float32, [BLOCK_M, BLOCK_N], TMEM_LAYOUT)
    idx = 0
    phase = 0
    use_acc = False
    for k in range(0, K, BLOCK_K):
        a = a_bufs.index(idx)
        b = b_bufs.index(idx)
        tma_bar = tma_bars.index(idx)
        mma_bar = mma_bars.index(idx)
        mbarrier.expect(
            tma_bar, a_desc.block_type.nbytes + b_desc.block_type.nbytes
        )
        tma.async_copy_global_to_shared(a_desc, [off_m, k], tma_bar, a)
        tma.async_copy_global_to_shared(
            b_desc, [off_n, k] if TRANS_B else [k, off_n], tma_bar, b
        )
        mbarrier.wait(tma_bar, phase=phase)

        if TRANS_B:
            b = b.permute((1, 0))
        tcgen05_mma(a, b, acc_tmem, use_acc=use_acc)
        tcgen05_commit(mma_bar)
        mbarrier.wait(mma_bar, phase=phase)
        use_acc = True

        idx += 1
        if idx == NUM_BUFFERS:
            idx = 0
            phase ^= 1

    for i in gl.static_range(NUM_BUFFERS):
        mbarrier.invalidate(tma_bars.index(i))
        mbarrier.invalidate(mma_bars.index(i))

    acc = acc_tmem.load(TMEM_REG)
    c_smem = gl.allocate_shared_memory(DTYPE, [BLOCK_M, BLOCK_N], C_LAYOUT)
    c_smem.store(acc.to(DTYPE))
    fence_async_shared()
    tma.async_copy_shared_to_global(c_desc, [off_m, off_n], c_smem)
    tma.store_wait(pendings=0)

# config = {"BLOCK_K": 64, "BLOCK_M": 64, "BLOCK_N": 128, "arch": "sm_100", "dtype": "bf16", "num_buffers": 3, "num_warps": 8, "trans_b": 1}
# arch = sm_100


// ===== COMPILED SASS (sm_100a) =====

	.target	sm_100a

	.elftype	@"ET_EXEC"


//--------------------- .note.nv.tkinfo           --------------------------
	.section	.note.nv.tkinfo,"",@"SHT_NOTE"
	.sectionflags	@"SHF_NOTE_NV_TKINFO"
	.tkinfo
        /*0018*/ 	.word	0x00000081
        /*0030*/ 	.string	""
        /*0030*/ 	.string	"ptxas-blackwell"
        /*0030*/ 	.string	"Cuda compilation tools, release 12.9, V12.9.86"
        /*0030*/ 	.string	"Build cuda_12.9.r12.9/compiler.36037853_0"
        /*0030*/ 	.string	"-v  -suppress-debug-info  -lineinfo  -arch sm_100a "



//--------------------- .note.nv.cuver            --------------------------
	.section	.note.nv.cuver,"",@"SHT_NOTE"
	.sectionflags	@"SHF_NOTE_NV_CUVER"
        /*0018*/ 	.short	0x0001
        /*001a*/ 	.short	0x0064
        /*001c*/ 	.short	0x0001
        /*001e*/ 	.short	0x0000
        /*0020*/ 	.short	0x0001
        /*0022*/ 	.short	0x0000


//--------------------- .nv.info                  --------------------------
	.section	.nv.info,"",@"SHT_CUDA_INFO"
	.align	4


	//----- nvinfo : EIATTR_REGCOUNT
	.align		4
        /*0000*/ 	.byte	0x04, 0x2f
        /*0002*/ 	.short	(.L_4 - .L_3)
	.align		4
.L_3:
        /*0004*/ 	.word	index@(gluon_tcgen05)
        /*0008*/ 	.word	0x00000027


	//----- nvinfo : EIATTR_FRAME_SIZE
	.align		4
.L_4:
        /*000c*/ 	.byte	0x04, 0x11
        /*000e*/ 	.short	(.L_6 - .L_5)
	.align		4
.L_5:
        /*0010*/ 	.word	index@($__internal_2_$__cuda_sm10x_tcgen05_guardrail_trap_unallocated_columns_being_dealloced)
        /*0014*/ 	.word	0x00000000


	//----- nvinfo : EIATTR_FRAME_SIZE
	.align		4
.L_6:
        /*0018*/ 	.byte	0x04, 0x11
        /*001a*/ 	.short	(.L_8 - .L_7)
	.align		4
.L_7:
        /*001c*/ 	.word	index@($__internal_1_$__cuda_sm10x_tcgen05_guardrail_trap_phase_invalid_during_alloc)
        /*0020*/ 	.word	0x00000000


	//----- nvinfo : EIATTR_FRAME_SIZE
	.align		4
.L_8:
        /*0024*/ 	.byte	0x04, 0x11
        /*0026*/ 	.short	(.L_10 - .L_9)
	.align		4
.L_9:
        /*0028*/ 	.word	index@($__internal_0_$__cuda_sm10x_tcgen05_guardrail_trap_col_being_dealloced_not_returned_by_alloc)
        /*002c*/ 	.word	0x00000000


	//----- nvinfo : EIATTR_FRAME_SIZE
	.align		4
.L_10:
        /*0030*/ 	.byte	0x04, 0x11
        /*0032*/ 	.short	(.L_12 - .L_11)
	.align		4
.L_11:
        /*0034*/ 	.word	index@(gluon_tcgen05)
        /*0038*/ 	.word	0x00000000


	//----- nvinfo : EIATTR_MIN_STACK_SIZE
	.align		4
.L_12:
        /*003c*/ 	.byte	0x04, 0x12
        /*003e*/ 	.short	(.L_14 - .L_13)
	.align		4
.L_13:
        /*0040*/ 	.word	index@(gluon_tcgen05)
        /*0044*/ 	.word	0x00000000
.L_14:


//--------------------- .nv.info.gluon_tcgen05    --------------------------
	.section	.nv.info.gluon_tcgen05,"",@"SHT_CUDA_INFO"
	.sectionflags	@""
	.align	4


	//----- nvinfo : EIATTR_CUDA_API_VERSION
	.align		4
        /*0000*/ 	.byte	0x04, 0x37
        /*0002*/ 	.short	(.L_16 - .L_15)
.L_15:
        /*0004*/ 	.word	0x00000081


	//----- nvinfo : EIATTR_KPARAM_INFO
	.align		4
.L_16:
        /*0008*/ 	.byte	0x04, 0x17
        /*000a*/ 	.short	(.L_18 - .L_17)
.L_17:
        /*000c*/ 	.word	0x00000000
        /*0010*/ 	.short	0x000a
        /*0012*/ 	.short	0x0048
        /*0014*/ 	.byte	0x00, 0xf4, 0x21, 0x00


	//----- nvinfo : EIATTR_KPARAM_INFO
	.align		4
.L_18:
        /*0018*/ 	.byte	0x04, 0x17
        /*001a*/ 	.short	(.L_20 - .L_19)
.L_19:
        /*001c*/ 	.word	0x00000000
        /*0020*/ 	.short	0x0009
        /*0022*/ 	.short	0x0040
        /*0024*/ 	.byte	0x00, 0xf4, 0x21, 0x00


	//----- nvinfo : EIATTR_KPARAM_INFO
	.align		4
.L_20:
        /*0028*/ 	.byte	0x04, 0x17
        /*002a*/ 	.short	(.L_22 - .L_21)
.L_21:
        /*002c*/ 	.word	0x00000000
        /*0030*/ 	.short	0x0008
        /*0032*/ 	.short	0x0038
        /*0034*/ 	.byte	0x00, 0xf0, 0x21, 0x00


	//----- nvinfo : EIATTR_KPARAM_INFO
	.align		4
.L_22:
        /*0038*/ 	.byte	0x04, 0x17
        /*003a*/ 	.short	(.L_24 - .L_23)
.L_23:
        /*003c*/ 	.word	0x00000000
        /*0040*/ 	.short	0x0007
        /*0042*/ 	.short	0x0030
        /*0044*/ 	.byte	0x00, 0xf0, 0x21, 0x00


	//----- nvinfo : EIATTR_KPARAM_INFO
	.align		4
.L_24:
        /*0048*/ 	.byte	0x04, 0x17
        /*004a*/ 	.short	(.L_26 - .L_25)
.L_25:
        /*004c*/ 	.word	0x00000000
        /*0050*/ 	.short	0x0006
        /*0052*/ 	.short	0x0028
        /*0054*/ 	.byte	0x00, 0xf0, 0x21, 0x00


	//----- nvinfo : EIATTR_KPARAM_INFO
	.align		4
.L_26:
        /*0058*/ 	.byte	0x04, 0x17
        /*005a*/ 	.short	(.L_28 - .L_27)
.L_27:
        /*005c*/ 	.word	0x00000000
        /*0060*/ 	.short	0x0005
        /*0062*/ 	.short	0x0020
        /*0064*/ 	.byte	0x00, 0xf0, 0x11, 0x00


	//----- nvinfo : EIATTR_KPARAM_INFO
	.align		4
.L_28:
        /*0068*/ 	.byte	0x04, 0x17
        /*006a*/ 	.short	(.L_30 - .L_29)
.L_29:
        /*006c*/ 	.word	0x00000000
        /*0070*/ 	.short	0x0004
        /*0072*/ 	.short	0x001c
        /*0074*/ 	.byte	0x00, 0xf0, 0x11, 0x00


	//----- nvinfo : EIATTR_KPARAM_INFO
	.align		4
.L_30:
        /*0078*/ 	.byte	0x04, 0x17
        /*007a*/ 	.short	(.L_32 - .L_31)
.L_31:
        /*007c*/ 	.word	0x00000000
        /*0080*/ 	.short	0x0003
        /*0082*/ 	.short	0x0018
        /*0084*/ 	.byte	0x00, 0xf0, 0x11, 0x00


	//----- nvinfo : EIATTR_KPARAM_INFO
	.align		4
.L_32:
        /*0088*/ 	.byte	0x04, 0x17
        /*008a*/ 	.short	(.L_34 - .L_33)
.L_33:
        /*008c*/ 	.word	0x00000000
        /*0090*/ 	.short	0x0002
        /*0092*/ 	.short	0x0010
        /*0094*/ 	.byte	0x00, 0xf4, 0x21, 0x00


	//----- nvinfo : EIATTR_KPARAM_INFO
	.align		4
.L_34:
        /*0098*/ 	.byte	0x04, 0x17
        /*009a*/ 	.short	(.L_36 - .L_35)
.L_35:
        /*009c*/ 	.word	0x00000000
        /*00a0*/ 	.short	0x0001
        /*00a2*/ 	.short	0x0008
        /*00a4*/ 	.byte	0x00, 0xf4, 0x21, 0x00


	//----- nvinfo : EIATTR_KPARAM_INFO
	.align		4
.L_36:
        /*00a8*/ 	.byte	0x04, 0x17
        /*00aa*/ 	.short	(.L_38 - .L_37)
.L_37:
        /*00ac*/ 	.word	0x00000000
        /*00b0*/ 	.short	0x0000
        /*00b2*/ 	.short	0x0000
        /*00b4*/ 	.byte	0x00, 0xf4, 0x21, 0x00


	//----- nvinfo : EIATTR_AT_ENTRY_FRAGMENTS
	.align		4
.L_38:
        /*00b8*/ 	.byte	0x04, 0x4f
        /*00ba*/ 	.short	(.L_40 - .L_39)


	//   ....[0]....
.L_39:
        /*00bc*/ 	.word	0x00000004


	//----- nvinfo : EIATTR_RESERVED_SMEM_USED
	.align		4
.L_40:
        /*00c0*/ 	.byte	0x01, 0x41
	.zero		2


	//----- nvinfo : EIATTR_SPARSE_MMA_MASK
	.align		4
        /*00c4*/ 	.byte	0x03, 0x50
        /*00c6*/ 	.short	0x0000


	//----- nvinfo : EIATTR_TCGEN05_1CTA_USED
	.align		4
        /*00c8*/ 	.byte	0x01, 0x51
	.zero		2


	//----- nvinfo : EIATTR_MAXREG_COUNT
	.align		4
        /*00cc*/ 	.byte	0x03, 0x1b
        /*00ce*/ 	.short	0x00ff


	//----- nvinfo : EIATTR_NUM_BARRIERS
	.align		4
        /*00d0*/ 	.byte	0x02, 0x4c
        /*00d2*/ 	.byte	0x01
	.zero		1


	//----- nvinfo : EIATTR_INT_WARP_WIDE_INSTR_OFFSETS
	.align		4
        /*00d4*/ 	.byte	0x04, 0x31
        /*00d6*/ 	.short	(.L_42 - .L_41)


	//   ....[0]....
.L_41:
        /*00d8*/ 	.word	0x00001750


	//   ....[1]....
        /*00dc*/ 	.word	0x00001770


	//   ....[2]....
        /*00e0*/ 	.word	0x000017f0


	//   ....[3]....
        /*00e4*/ 	.word	0x00001ac0


	//   ....[4]....
        /*00e8*/ 	.word	0x00001ad0


	//   ....[5]....
        /*00ec*/ 	.word	0x00001b30


	//   ....[6]....
        /*00f0*/ 	.word	0x00001b40


	//   ....[7]....
        /*00f4*/ 	.word	0x00001e10


	//   ....[8]....
        /*00f8*/ 	.word	0x00001e20


	//   ....[9]....
        /*00fc*/ 	.word	0x00001fa0


	//   ....[10]....
        /*0100*/ 	.word	0x00001fd0


	//   ....[11]....
        /*0104*/ 	.word	0x00002000


	//   ....[12]....
        /*0108*/ 	.word	0x00002020


	//   ....[13]....
        /*010c*/ 	.word	0x00002320


	//   ....[14]....
        /*0110*/ 	.word	0x00002330


	//   ....[15]....
        /*0114*/ 	.word	0x000026b0


	//   ....[16]....
        /*0118*/ 	.word	0x000026c0


	//   ....[17]....
        /*011c*/ 	.word	0x00002a30


	//   ....[18]....
        /*0120*/ 	.word	0x00002a80


	//----- nvinfo : EIATTR_COOP_GROUP_MASK_REGIDS
	.align		4
.L_42:
        /*0124*/ 	.byte	0x04, 0x29
        /*0126*/ 	.short	(.L_44 - .L_43)


	//   ....[0]....
.L_43:
        /*0128*/ 	.word	0xffffffff


	//   ....[1]....
        /*012c*/ 	.word	0xffffffff


	//   ....[2]....
        /*0130*/ 	.word	0xffffffff


	//   ....[3]....
        /*0134*/ 	.word	0xffffffff


	//   ....[4]....
        /*0138*/ 	.word	0xffffffff


	//   ....[5]....
        /*013c*/ 	.word	0xffffffff


	//   ....[6]....
        /*0140*/ 	.word	0xffffffff


	//   ....[7]....
        /*0144*/ 	.word	0xffffffff


	//   ....[8]....
        /*0148*/ 	.word	0xffffffff


	//   ....[9]....
        /*014c*/ 	.word	0xffffffff


	//----- nvinfo : EIATTR_COOP_GROUP_INSTR_OFFSETS
	.align		4
.L_44:
        /*0150*/ 	.byte	0x04, 0x28
        /*0152*/ 	.short	(.L_46 - .L_45)


	//   ....[0]....
.L_45:
        /*0154*/ 	.word	0x00000050


	//   ....[1]....
        /*0158*/ 	.word	0x00000310


	//   ....[2]....
        /*015c*/ 	.word	0x00000500


	//   ....[3]....
        /*0160*/ 	.word	0x000009a0


	//   ....[4]....
        /*0164*/ 	.word	0x00000ae0


	//   ....[5]....
        /*0168*/ 	.word	0x00000fe0


	//   ....[6]....
        /*016c*/ 	.word	0x00001120


	//   ....[7]....
        /*0170*/ 	.word	0x00001610


	//   ....[8]....
        /*0174*/ 	.word	0x000028c0


	//   ....[9]....
        /*0178*/ 	.word	0x00002b30


	//----- nvinfo : EIATTR_VRC_CTA_INIT_COUNT
	.align		4
.L_46:
        /*017c*/ 	.byte	0x02, 0x4a
        /*017e*/ 	.byte	0x80
	.zero		1


	//----- nvinfo : EIATTR_MBARRIER_INSTR_OFFSETS
	.align		4
        /*0180*/ 	.byte	0x04, 0x39
        /*0182*/ 	.short	(.L_48 - .L_47)


	//   ....[0]....
.L_47:
        /*0184*/ 	.word	0x00001810
        /*0188*/ 	.word	0x000000ff
        /*018c*/ 	.word	0x00012000
        /*0190*/ 	.short	0x0100
        /*0192*/ 	.byte	0x08
	.zero		1


	//   ....[1]....
        /*0194*/ 	.word	0x00001820
        /*0198*/ 	.word	0x000000ff
        /*019c*/ 	.word	0x00012020
        /*01a0*/ 	.short	0x0100
        /*01a2*/ 	.byte	0x08
	.zero		1


	//   ....[2]....
        /*01a4*/ 	.word	0x000018d0
        /*01a8*/ 	.word	0x000000ff
        /*01ac*/ 	.word	0x00012008
        /*01b0*/ 	.short	0x0100
        /*01b2*/ 	.byte	0x08
	.zero		1


	//   ....[3]....
        /*01b4*/ 	.word	0x000018e0
        /*01b8*/ 	.word	0x000000ff
        /*01bc*/ 	.word	0x00012028
        /*01c0*/ 	.short	0x0100
        /*01c2*/ 	.byte	0x08
	.zero		1


	//   ....[4]....
        /*01c4*/ 	.word	0x000019f0
        /*01c8*/ 	.word	0x000000ff
        /*01cc*/ 	.word	0x00012010
        /*01d0*/ 	.short	0x0100
        /*01d2*/ 	.byte	0x08
	.zero		1


	//   ....[5]....
        /*01d4*/ 	.word	0x00001a00
        /*01d8*/ 	.word	0x000000ff
        /*01dc*/ 	.word	0x00012030
        /*01e0*/ 	.short	0x0100
        /*01e2*/ 	.byte	0x08
	.zero		1


	//   ....[6]....
        /*01e4*/ 	.word	0x00001bd0
        /*01e8*/ 	.word	0x000000ff
        /*01ec*/ 	.word	0x00012000
        /*01f0*/ 	.short	0x010a
        /*01f2*/ 	.byte	0x08
	.zero		1


	//   ....[7]....
        /*01f4*/ 	.word	0x00001e70
        /*01f8*/ 	.word	0x000000ff
        /*01fc*/ 	.word	0x00012020
        /*0200*/ 	.short	0x010a
        /*0202*/ 	.byte	0x08
	.zero		1


	//   ....[8]....
        /*0204*/ 	.word	0x000020a0
        /*0208*/ 	.word	0x000000ff
        /*020c*/ 	.word	0x00012000
        /*0210*/ 	.short	0x010a
        /*0212*/ 	.byte	0x1c
	.zero		1


	//   ....[9]....
        /*0214*/ 	.word	0x00002370
        /*0218*/ 	.word	0x000000ff
        /*021c*/ 	.word	0x00012020
        /*0220*/ 	.short	0x010a
        /*0222*/ 	.byte	0x1c
	.zero		1


	//   ....[10]....
        /*0224*/ 	.word	0x00002450
        /*0228*/ 	.word	0x000000ff
        /*022c*/ 	.word	0x00012000
        /*0230*/ 	.short	0x0108
        /*0232*/ 	.byte	0x08
	.zero		1


	//   ....[11]....
        /*0234*/ 	.word	0x00002460
        /*0238*/ 	.word	0x000000ff
        /*023c*/ 	.word	0x00012020
        /*0240*/ 	.short	0x0108
        /*0242*/ 	.byte	0x08
	.zero		1


	//   ....[12]....
        /*0244*/ 	.word	0x000024b0
        /*0248*/ 	.word	0x000000ff
        /*024c*/ 	.word	0x00012008
        /*0250*/ 	.short	0x0108
        /*0252*/ 	.byte	0x08
	.zero		1


	//   ....[13]....
        /*0254*/ 	.word	0x000024c0
        /*0258*/ 	.word	0x000000ff
        /*025c*/ 	.word	0x00012028
        /*0260*/ 	.short	0x0108
        /*0262*/ 	.byte	0x08
	.zero		1


	//   ....[14]....
        /*0264*/ 	.word	0x00002510
        /*0268*/ 	.word	0x000000ff
        /*026c*/ 	.word	0x00012010
        /*0270*/ 	.short	0x0108
        /*0272*/ 	.byte	0x08
	.zero		1


	//   ....[15]....
        /*0274*/ 	.word	0x00002520
        /*0278*/ 	.word	0x000000ff
        /*027c*/ 	.word	0x00012030
        /*0280*/ 	.short	0x0108
        /*0282*/ 	.byte	0x08
	.zero		1


	//   ....[16]....
        /*0284*/ 	.word	0x00002b50
        /*0288*/ 	.word	0x000000ff
        /*028c*/ 	.word	0x00012000
        /*0290*/ 	.short	0x010a
        /*0292*/ 	.byte	0x08
	.zero		1


	//   ....[17]....
        /*0294*/ 	.word	0x00002b80
        /*0298*/ 	.word	0x000000ff
        /*029c*/ 	.word	0x00012020
        /*02a0*/ 	.short	0x010a
        /*02a2*/ 	.byte	0x08
	.zero		1


	//   ....[18]....
        /*02a4*/ 	.word	0x00002bb0
        /*02a8*/ 	.word	0x000000ff
        /*02ac*/ 	.word	0x00012000
        /*02b0*/ 	.short	0x010a
        /*02b2*/ 	.byte	0x1c
	.zero		1


	//   ....[19]....
        /*02b4*/ 	.word	0x00002be0
        /*02b8*/ 	.word	0x000000ff
        /*02bc*/ 	.word	0x00012020
        /*02c0*/ 	.short	0x010a
        /*02c2*/ 	.byte	0x1c
	.zero		1


	//----- nvinfo : EIATTR_NUM_MBARRIERS
	.align		4
.L_48:
        /*02c4*/ 	.byte	0x03, 0x38
        /*02c6*/ 	.short	0x0006


	//----- nvinfo : EIATTR_EXIT_INSTR_OFFSETS
	.align		4
        /*02c8*/ 	.byte	0x04, 0x1c
        /*02ca*/ 	.short	(.L_50 - .L_49)


	//   ....[0]....
.L_49:
        /*02cc*/ 	.word	0x00002b40


	//----- nvinfo : EIATTR_REQNTID
	.align		4
.L_50:
        /*02d0*/ 	.byte	0x04, 0x10
        /*02d2*/ 	.short	(.L_52 - .L_51)
.L_51:
        /*02d4*/ 	.word	0x00000100
        /*02d8*/ 	.word	0x00000001
        /*02dc*/ 	.word	0x00000001


	//----- nvinfo : EIATTR_CRS_STACK_SIZE
	.align		4
.L_52:
        /*02e0*/ 	.byte	0x04, 0x1e
        /*02e2*/ 	.short	(.L_54 - .L_53)
.L_53:
        /*02e4*/ 	.word	0x00000000


	//----- nvinfo : EIATTR_CBANK_PARAM_SIZE
	.align		4
.L_54:
        /*02e8*/ 	.byte	0x03, 0x19
        /*02ea*/ 	.short	0x0050


	//----- nvinfo : EIATTR_PARAM_CBANK
	.align		4
        /*02ec*/ 	.byte	0x04, 0x0a
        /*02ee*/ 	.short	(.L_56 - .L_55)
	.align		4
.L_55:
        /*02f0*/ 	.word	index@(.nv.constant0.gluon_tcgen05)
        /*02f4*/ 	.short	0x0380
        /*02f6*/ 	.short	0x0050


	//----- nvinfo : EIATTR_SW_WAR
	.align		4
.L_56:
        /*02f8*/ 	.byte	0x04, 0x36
        /*02fa*/ 	.short	(.L_58 - .L_57)
.L_57:
        /*02fc*/ 	.word	0x00000008
.L_58:


//--------------------- .nv.compat                --------------------------
	.section	.nv.compat,"",@"SHT_CUDA_COMPAT_INFO"
	.align	4
        /*0000*/ 	.byte	0x02, 0x02, 0x02, 0x00, 0x02, 0x05, 0x05, 0x00, 0x02, 0x03, 0x03, 0x00, 0x02, 0x06, 0x01, 0x00


//--------------------- .nv.callgraph             --------------------------
	.section	.nv.callgraph,"",@"SHT_CUDA_CALLGRAPH"
	.align	4
	.sectionentsize	8
	.align		4
        /*0000*/ 	.word	0x00000000
	.align		4
        /*0004*/ 	.word	0xffffffff
	.align		4
        /*0008*/ 	.word	0x00000000
	.align		4
        /*000c*/ 	.word	0xfffffffe
	.align		4
        /*0010*/ 	.word	0x00000000
	.align		4
        /*0014*/ 	.word	0xfffffffd
	.align		4
        /*0018*/ 	.word	0x00000000
	.align		4
        /*001c*/ 	.word	0xfffffffc


//--------------------- .text.gluon_tcgen05       --------------------------
	.section	.text.gluon_tcgen05,"ax",@progbits
	.align	128
        .global         gluon_tcgen05
        .type           gluon_tcgen05,@function
        .size           gluon_tcgen05,(.L_x_81 - gluon_tcgen05)
        .other          gluon_tcgen05,@"STO_CUDA_ENTRY STV_DEFAULT"
gluon_tcgen05:
.text.gluon_tcgen05:
[----:B------:R-:W1:Y:S01]  /*0000*/  LDC R1, c[0x0][0x37c] ;  /* 0x0000df00ff017b82 */ /* 0x000e620000000800 */
[----:B------:R-:W2:Y:S02]  /*0010*/  S2R R0, SR_TID.X ;  /* 0x0000000000007919 */ /* 0x000ea40000002100 */
[----:B--2---:R-:W-:-:S13]  /*0020*/  ISETP.GE.U32.AND P2, PT, R0, 0x20, PT ;  /* 0x000000200000780c */ /* 0x004fda0003f46070 */
[----:B------:R-:W-:Y:S05]  /*0030*/  @P2 BRA `(.L_x_0) ;  /* 0x0000000000b82947 */ /* 0x000fea0003800000 */
[----:B------:R-:W2:Y:S01]  /*0040*/  S2UR UR6, SR_CgaCtaId ;  /* 0x00000000000679c3 */ /* 0x000ea20000008800 */
[----:B------:R-:W-:Y:S01]  /*0050*/  NOP ;  /* 0x0000000000007918 */ /* 0x000fe20000000000 */
[----:B------:R-:W-:Y:S02]  /*0060*/  UMOV UR4, 0x40 ;  /* 0x0000004000047882 */ /* 0x000fe40000000000 */
[----:B--2---:R-:W-:-:S09]  /*0070*/  ULEA UR4, UR6, UR4, 0x18 ;  /* 0x0000000406047291 */ /* 0x004fd2000f8ec0ff */
[----:B------:R-:W2:Y:S01]  /*0080*/  LDS.U8 R2, [UR4] ;  /* 0x00000004ff027984 */ /* 0x000ea20008000000 */
[----:B------:R-:W-:Y:S02]  /*0090*/  UMOV UR4, 0x400 ;  /* 0x0000040000047882 */ /* 0x000fe40000000000 */
[----:B------:R-:W-:Y:S01]  /*00a0*/  ULEA UR4, UR6, UR4, 0x18 ;  /* 0x0000000406047291 */ /* 0x000fe2000f8ec0ff */
[----:B--2---:R-:W-:-:S13]  /*00b0*/  ISETP.NE.AND P0, PT, R2, RZ, PT ;  /* 0x000000ff0200720c */ /* 0x004fda0003f05270 */
[----:B------:R-:W-:Y:S05]  /*00c0*/  @P0 BRA `(.L_x_1) ;  /* 0x00000000007c0947 */ /* 0x000fea0003800000 */
[----:B------:R-:W-:-:S13]  /*00d0*/  ELECT P0, URZ, PT ;  /* 0x0000000000ff782f */ /* 0x000fda0003800000 */
[----:B------:R-:W-:Y:S05]  /*00e0*/  @!P0 BRA `(.L_x_2) ;  /* 0x0000000000848947 */ /* 0x000fea0003800000 */
[----:B------:R-:W-:Y:S01]  /*00f0*/  UMOV UR5, 0x4 ;  /* 0x0000000400057882 */ /* 0x000fe20000000000 */
[----:B------:R-:W-:Y:S02]  /*0100*/  IMAD.MOV.U32 R5, RZ, RZ, 0x1 ;  /* 0x00000001ff057424 */ /* 0x000fe400078e00ff */
[----:B------:R-:W-:Y:S02]  /*0110*/  IMAD.MOV.U32 R3, RZ, RZ, 0xf ;  /* 0x0000000fff037424 */ /* 0x000fe400078e00ff */
[----:B------:R-:W-:Y:S04]  /*0120*/  DEPBAR.LE SB2, 0x36 ;  /* 0x0000ad800000791a */ /* 0x000fe80000000000 */
[----:B------:R-:W2:Y:S02]  /*0130*/  UTCATOMSWS.FIND_AND_SET.ALIGN UP0, UR5, UR5 ;  /* 0x00000005000575e3 */ /* 0x000ea40008000800 */
[----:B--2---:R-:W-:-:S04]  /*0140*/  PLOP3.LUT P0, PT, PT, PT, UP0, 0x80, 0x8 ;  /* 0x000000000008781c */ /* 0x004fc80003f0f008 */
[----:B------:R-:W-:-:S04]  /*0150*/  SEL R2, RZ, 0xffffffff, !P0 ;  /* 0xffffffffff027807 */ /* 0x000fc80004000000 */
[----:B------:R-:W-:Y:S01]  /*0160*/  ISETP.NE.AND P0, PT, R2, RZ, PT ;  /* 0x000000ff0200720c */ /* 0x000fe20003f05270 */
[----:B------:R-:W-:-:S12]  /*0170*/  IMAD.U32 R2, RZ, RZ, UR5 ;  /* 0x00000005ff027e24 */ /* 0x000fd8000f8e00ff */
[----:B------:R-:W-:Y:S05]  /*0180*/  @P0 BRA `(.L_x_3) ;  /* 0x0000000000240947 */ /* 0x000fea0003800000 */
.L_x_4:
[----:B------:R-:W-:Y:S05]  /*0190*/  NANOSLEEP 0x64 ;  /* 0x000000640000795d */ /* 0x000fea0003800000 */
[----:B------:R-:W-:-:S05]  /*01a0*/  UMOV UR5, 0x4 ;  /* 0x0000000400057882 */ /* 0x000fca0000000000 */
[----:B------:R-:W-:Y:S04]  /*01b0*/  DEPBAR.LE SB2, 0x36 ;  /* 0x0000ad800000791a */ /* 0x000fe80000000000 */
[----:B------:R-:W2:Y:S02]  /*01c0*/  UTCATOMSWS.FIND_AND_SET.ALIGN UP0, UR5, UR5 ;  /* 0x00000005000575e3 */ /* 0x000ea40008000800 */
[----:B--2---:R-:W-:-:S04]  /*01d0*/  PLOP3.LUT P0, PT, PT, PT, UP0, 0x80, 0x8 ;  /* 0x000000000008781c */ /* 0x004fc80003f0f008 */
[----:B------:R-:W-:-:S04]  /*01e0*/  SEL R2, RZ, 0xffffffff, !P0 ;  /* 0xffffffffff027807 */ /* 0x000fc80004000000 */
[----:B------:R-:W-:Y:S01]  /*01f0*/  ISETP.NE.AND P0, PT, R2, RZ, PT ;  /* 0x000000ff0200720c */ /* 0x000fe20003f05270 */
[----:B------:R-:W-:-:S12]  /*0200*/  IMAD.U32 R2, RZ, RZ, UR5 ;  /* 0x00000005ff027e24 */ /* 0x000fd8000f8e00ff */
[----:B------:R-:W-:Y:S05]  /*0210*/  @!P0 BRA `(.L_x_4) ;  /* 0xfffffffc00dc8947 */ /* 0x000fea000383ffff */
.L_x_3:
[C---:B------:R-:W-:Y:S01]  /*0220*/  VIADD R4, R2.reuse, 0x10 ;  /* 0x0000001002047836 */ /* 0x040fe20000000000 */
[----:B------:R-:W-:Y:S01]  /*0230*/  UMOV UR5, 0x50 ;  /* 0x0000005000057882 */ /* 0x000fe20000000000 */
[----:B------:R-:W-:Y:S01]  /*0240*/  SHF.L.U32 R3, R3, R2, RZ ;  /* 0x0000000203037219 */ /* 0x000fe200000006ff */
[----:B------:R-:W-:Y:S01]  /*0250*/  ULEA UR5, UR6, UR5, 0x18 ;  /* 0x0000000506057291 */ /* 0x000fe2000f8ec0ff */
[----:B------:R-:W-:Y:S01]  /*0260*/  IMAD.SHL.U32 R2, R2, 0x20, RZ ;  /* 0x0000002002027824 */ /* 0x000fe200078e00ff */
[----:B------:R-:W-:-:S04]  /*0270*/  SHF.L.U32 R4, R5, R4, RZ ;  /* 0x0000000405047219 */ /* 0x000fc800000006ff */
[----:B------:R-:W-:-:S05]  /*0280*/  LOP3.LUT R3, R4, R3, RZ, 0xfc, !PT ;  /* 0x0000000304037212 */ /* 0x000fca00078efcff */
[----:B------:R2:W-:Y:S04]  /*0290*/  ATOMS.OR RZ, [UR5], R3 ;  /* 0x00000003ffff798c */ /* 0x0005e8000b000005 */
[----:B------:R2:W-:Y:S01]  /*02a0*/  STS [UR4], R2 ;  /* 0x00000002ff007988 */ /* 0x0005e20008000804 */
[----:B------:R-:W-:Y:S05]  /*02b0*/  BRA `(.L_x_2) ;  /* 0x0000000000107947 */ /* 0x000fea0003800000 */
.L_x_1:
[----:B------:R-:W-:Y:S01]  /*02c0*/  IMAD.MOV.U32 R3, RZ, RZ, -0x1 ;  /* 0xffffffffff037424 */ /* 0x000fe200078e00ff */
[----:B------:R-:W-:-:S04]  /*02d0*/  MOV R2, 0x300 ;  /* 0x0000030000027802 */ /* 0x000fc80000000f00 */
[----:B------:R2:W-:Y:S03]  /*02e0*/  STS [UR4], R3 ;  /* 0x00000003ff007988 */ /* 0x0005e60008000804 */
[----:B-12---:R-:W-:Y:S05]  /*02f0*/  CALL.REL.NOINC `($__internal_1_$__cuda_sm10x_tcgen05_guardrail_trap_phase_invalid_during_alloc) ;  /* 0x0000002800507944 */ /* 0x006fea0003c00000 */
.L_x_2:
[----:B------:R-:W-:Y:S05]  /*0300*/  WARPSYNC.ALL ;  /* 0x0000000000007948 */ /* 0x000fea0003800000 */
[----:B------:R-:W-:Y:S01]  /*0310*/  NOP ;  /* 0x0000000000007918 */ /* 0x000fe20000000000 */
.L_x_0:
[----:B------:R-:W3:Y:S08]  /*0320*/  S2UR UR4, SR_CgaCtaId ;  /* 0x00000000000479c3 */ /* 0x000ef00000008800 */
[----:B------:R-:W-:Y:S01]  /*0330*/  BAR.SYNC.DEFER_BLOCKING 0x0 ;  /* 0x0000000000007b1d */ /* 0x000fe20000010000 */
[----:B------:R-:W-:-:S05]  /*0340*/  LOP3.LUT R36, R0, 0xff, RZ, 0xc0, !PT ;  /* 0x000000ff00247812 */ /* 0x000fca00078ec0ff */
[----:B------:R-:W-:Y:S02]  /*0350*/  UMOV UR8, 0x400 ;  /* 0x0000040000087882 */ /* 0x000fe40000000000 */
[----:B--2---:R-:W2:Y:S08]  /*0360*/  LDC R3, c[0x0][0x398] ;  /* 0x0000e600ff037b82 */ /* 0x004eb00000000800 */
[----:B------:R-:W4:Y:S01]  /*0370*/  LDC R6, c[0x0][0x3a0] ;  /* 0x0000e800ff067b82 */ /* 0x000f220000000800 */
[----:B---3--:R-:W-:-:S07]  /*0380*/  ULEA UR8, UR4, UR8, 0x18 ;  /* 0x0000000804087291 */ /* 0x008fce000f8ec0ff */
[----:B------:R-:W3:Y:S02]  /*0390*/  S2UR UR15, SR_CTAID.Y ;  /* 0x00000000000f79c3 */ /* 0x000ee40000002600 */
[----:B------:R-:W5:Y:S06]  /*03a0*/  LDS R4, [UR8] ;  /* 0x00000008ff047984 */ /* 0x000f6c0008000800 */
[----:B------:R-:W-:Y:S06]  /*03b0*/  BAR.SYNC.DEFER_BLOCKING 0x0 ;  /* 0x0000000000007b1d */ /* 0x000fec0000010000 */
[----:B------:R-:W-:Y:S05]  /*03c0*/  @P2 BRA `(.L_x_5) ;  /* 0x0000000000182947 */ /* 0x000fea0003800000 */
[----:B------:R-:W-:Y:S01]  /*03d0*/  ELECT P0, URZ, PT ;  /* 0x0000000000ff782f */ /* 0x000fe20003800000 */
[----:B------:R-:W-:Y:S01]  /*03e0*/  IMAD.MOV.U32 R2, RZ, RZ, 0x1 ;  /* 0x00000001ff027424 */ /* 0x000fe200078e00ff */
[----:B------:R-:W-:Y:S01]  /*03f0*/  UMOV UR5, 0x40 ;  /* 0x0000004000057882 */ /* 0x000fe20000000000 */
[----:B------:R-:W-:Y:S01]  /*0400*/  UVIRTCOUNT.DEALLOC.SMPOOL 0x80 ;  /* 0x000000800000784c */ /* 0x000fe20000000000 */
[----:B------:R-:W-:-:S09]  /*0410*/  ULEA UR5, UR4, UR5, 0x18 ;  /* 0x0000000504057291 */ /* 0x000fd2000f8ec0ff */
[----:B------:R5:W-:Y:S03]  /*0420*/  @P0 STS.U8 [UR5], R2 ;  /* 0x00000002ff000988 */ /* 0x000be60008000005 */
.L_x_5:
[----:B------:R-:W5:Y:S01]  /*0430*/  S2UR UR4, SR_CTAID.Z ;  /* 0x00000000000479c3 */ /* 0x000f620000002700 */
[----:B------:R-:W4:Y:S01]  /*0440*/  LDCU UR5, c[0x0][0x370] ;  /* 0x00006e00ff0577ac */ /* 0x000f220008000800 */
[C---:B------:R-:W-:Y:S01]  /*0450*/  ISETP.GE.U32.AND P0, PT, R36.reuse, 0x20, PT ;  /* 0x000000202400780c */ /* 0x040fe20003f06070 */
[----:B--2--5:R-:W-:Y:S01]  /*0460*/  VIADD R2, R3, 0xffffffff ;  /* 0xffffffff03027836 */ /* 0x024fe20000000000 */
[C---:B------:R-:W-:Y:S01]  /*0470*/  ISETP.NE.U32.AND P3, PT, R36.reuse, RZ, PT ;  /* 0x000000ff2400720c */ /* 0x040fe20003f65070 */
[----:B------:R-:W2:Y:S01]  /*0480*/  LDCU UR6, c[0x0][0x374] ;  /* 0x00006e80ff0677ac */ /* 0x000ea20008000800 */
[----:B------:R-:W-:Y:S01]  /*0490*/  LEA R12, R36, UR8, 0x2 ;  /* 0x00000008240c7c11 */ /* 0x000fe2000f8e10ff */
[----:B----4-:R-:W-:Y:S01]  /*04a0*/  VIADD R9, R6, 0xffffffff ;  /* 0xffffffff06097836 */ /* 0x010fe20000000000 */
[----:B------:R-:W4:Y:S01]  /*04b0*/  S2UR UR7, SR_CTAID.X ;  /* 0x00000000000779c3 */ /* 0x000f220000002500 */
[----:B------:R-:W5:Y:S01]  /*04c0*/  LDCU.64 UR20, c[0x0][0x3c0] ;  /* 0x00007800ff1477ac */ /* 0x000f620008000a00 */
[----:B------:R-:W-:Y:S01]  /*04d0*/  R2UR UR23, R4 ;  /* 0x00000000041772ca */ /* 0x000fe200000e0000 */
[----:B------:R-:W-:Y:S04]  /*04e0*/  BSSY.RECONVERGENT B0, `(.L_x_6) ;  /* 0x0000011000007945 */ /* 0x000fe80003800200 */
[----:B------:R3:W-:Y:S01]  /*04f0*/  @!P0 STS [R12], RZ ;  /* 0x000000ff0c008388 */ /* 0x0007e20000000800 */
[----:B------:R-:W-:-:S03]  /*0500*/  NOP ;  /* 0x0000000000007918 */ /* 0x000fc60000000000 */
[----:B------:R3:W-:Y:S02]  /*0510*/  @!P3 STS [UR8+0x24], R2 ;  /* 0x00002402ff00b988 */ /* 0x0007e40008000808 */
[----:B--23--:R-:W-:Y:S02]  /*0520*/  UIMAD UR4, UR4, UR6, UR15 ;  /* 0x00000006040472a4 */ /* 0x00cfe4000f8e020f */
[----:B------:R2:W-:Y:S02]  /*0530*/  @!P3 STS [UR8+0x20], R9 ;  /* 0x00002009ff00b988 */ /* 0x0005e40008000808 */
[----:B----4-:R-:W-:-:S04]  /*0540*/  UIMAD UR4, UR4, UR5, UR7 ;  /* 0x00000005040472a4 */ /* 0x010fc8000f8e0207 */
[----:B------:R-:W-:-:S04]  /*0550*/  UIMAD UR4, UR4, 0x180, URZ ;  /* 0x00000180040478a4 */ /* 0x000fc8000f8e02ff */
[----:B-----5:R-:W-:-:S04]  /*0560*/  UIADD3 UR24, UP0, UPT, UR4, UR20, URZ ;  /* 0x0000001404187290 */ /* 0x020fc8000ff1e0ff */
[----:B------:R-:W-:Y:S01]  /*0570*/  ULEA.HI.X.SX32 UR25, UR4, UR21, 0x1, UP0 ;  /* 0x0000001504197291 */ /* 0x000fe200080f0eff */
[----:B--2---:R-:W-:Y:S11]  /*0580*/  @P3 BRA `(.L_x_7) ;  /* 0x0000000000183947 */ /* 0x004ff60003800000 */
[----:B------:R-:W2:Y:S01]  /*0590*/  LDS R3, [UR8+0x8] ;  /* 0x00000808ff037984 */ /* 0x000ea20008000800 */
[----:B------:R-:W3:Y:S01]  /*05a0*/  LDC.64 R10, c[0x0][0x380] ;  /* 0x0000e000ff0a7b82 */ /* 0x000ee20000000a00 */
[----:B------:R-:W-:Y:S02]  /*05b0*/  IMAD.MOV.U32 R4, RZ, RZ, 0x70 ;  /* 0x00000070ff047424 */ /* 0x000fe400078e00ff */
[----:B---3--:R3:W-:Y:S03]  /*05c0*/  STS.64 [UR8], R10 ;  /* 0x0000000aff007988 */ /* 0x0087e60008000a08 */
[----:B--2---:R-:W-:-:S05]  /*05d0*/  LOP3.LUT R3, R3, 0x10, R4, 0xd8, !PT ;  /* 0x0000001003037812 */ /* 0x004fca00078ed804 */
[----:B------:R3:W-:Y:S02]  /*05e0*/  STS [UR8+0x8], R3 ;  /* 0x00000803ff007988 */ /* 0x0007e40008000808 */
.L_x_7:
[----:B------:R-:W-:Y:S05]  /*05f0*/  BSYNC.RECONVERGENT B0 ;  /* 0x0000000000007941 */ /* 0x000fea0003800200 */
.L_x_6:
[----:B------:R-:W-:Y:S04]  /*0600*/  BSSY.RECONVERGENT B0, `(.L_x_8) ;  /* 0x000000a000007945 */ /* 0x000fe80003800200 */
[----:B------:R-:W-:Y:S05]  /*0610*/  @P3 BRA `(.L_x_9) ;  /* 0x0000000000203947 */ /* 0x000fea0003800000 */
[----:B---3--:R-:W2:Y:S01]  /*0620*/  LDS R3, [UR8+0x34] ;  /* 0x00003408ff037984 */ /* 0x008ea20008000800 */
[----:B------:R-:W-:Y:S02]  /*0630*/  IMAD.MOV.U32 R4, RZ, RZ, 0x3f000000 ;  /* 0x3f000000ff047424 */ /* 0x000fe400078e00ff */
[----:B------:R-:W-:Y:S01]  /*0640*/  @!P3 IMAD.MOV.U32 R5, RZ, RZ, 0x3f ;  /* 0x0000003fff05b424 */ /* 0x000fe200078e00ff */
[----:B------:R-:W3:Y:S02]  /*0650*/  @!P3 LDS R8, [UR8+0x38] ;  /* 0x00003808ff08b984 */ /* 0x000ee40008000800 */
[----:B--2---:R-:W-:Y:S02]  /*0660*/  LOP3.LUT R3, R3, 0xff000000, R4, 0xb8, !PT ;  /* 0xff00000003037812 */ /* 0x004fe400078eb804 */
[----:B---3--:R-:W-:-:S03]  /*0670*/  @!P3 LOP3.LUT R4, R8, 0xff, R5, 0xb8, !PT ;  /* 0x000000ff0804b812 */ /* 0x008fc600078eb805 */
[----:B------:R2:W-:Y:S04]  /*0680*/  STS [UR8+0x34], R3 ;  /* 0x00003403ff007988 */ /* 0x0005e80008000808 */
[----:B------:R2:W-:Y:S02]  /*0690*/  @!P3 STS [UR8+0x38], R4 ;  /* 0x00003804ff00b988 */ /* 0x0005e40008000808 */
.L_x_9:
[----:B------:R-:W-:Y:S05]  /*06a0*/  BSYNC.RECONVERGENT B0 ;  /* 0x0000000000007941 */ /* 0x000fea0003800200 */
.L_x_8:
[----:B------:R-:W-:Y:S04]  /*06b0*/  BSSY.RECONVERGENT B0, `(.L_x_10) ;  /* 0x000000e000007945 */ /* 0x000fe80003800200 */
[----:B------:R-:W-:Y:S05]  /*06c0*/  @P3 BRA `(.L_x_11) ;  /* 0x0000000000303947 */ /* 0x000fea0003800000 */
[----:B--2---:R-:W2:Y:S01]  /*06d0*/  LDS R4, [UR8+0x34] ;  /* 0x00003408ff047984 */ /* 0x004ea20008000800 */
[----:B---3--:R-:W3:Y:S03]  /*06e0*/  LDC.64 R10, c[0x0][0x3a8] ;  /* 0x0000ea00ff0a7b82 */ /* 0x008ee60000000a00 */
[----:B------:R-:W4:Y:S01]  /*06f0*/  LDS R3, [UR8+0x1c] ;  /* 0x00001c08ff037984 */ /* 0x000f220008000800 */
[C---:B---3--:R-:W-:Y:S01]  /*0700*/  SHF.L.U64.HI R8, R10.reuse, 0x1, R11 ;  /* 0x000000010a087819 */ /* 0x048fe2000001020b */
[----:B------:R-:W-:-:S03]  /*0710*/  IMAD.SHL.U32 R5, R10, 0x2, RZ ;  /* 0x000000020a057824 */ /* 0x000fc600078e00ff */
[--C-:B------:R-:W-:Y:S02]  /*0720*/  SHF.R.U32.HI R10, RZ, 0x4, R8.reuse ;  /* 0x00000004ff0a7819 */ /* 0x100fe40000011608 */
[----:B------:R-:W-:-:S05]  /*0730*/  SHF.R.U64 R5, R5, 0x4, R8 ;  /* 0x0000000405057819 */ /* 0x000fca0000001208 */
[----:B------:R5:W-:Y:S01]  /*0740*/  STS [UR8+0xc], R5 ;  /* 0x00000c05ff007988 */ /* 0x000be20008000808 */
[----:B--2---:R-:W-:Y:S02]  /*0750*/  LOP3.LUT R4, R4, 0x7, RZ, 0xb8, !PT ;  /* 0x0000000704047812 */ /* 0x004fe400078eb8ff */
[----:B----4-:R-:W-:-:S03]  /*0760*/  LOP3.LUT R3, R3, 0xf, R10, 0xb8, !PT ;  /* 0x0000000f03037812 */ /* 0x010fc600078eb80a */
[----:B------:R5:W-:Y:S04]  /*0770*/  STS [UR8+0x34], R4 ;  /* 0x00003404ff007988 */ /* 0x000be80008000808 */
[----:B------:R5:W-:Y:S02]  /*0780*/  STS [UR8+0x1c], R3 ;  /* 0x00001c03ff007988 */ /* 0x000be40008000808 */
.L_x_11:
[----:B------:R-:W-:Y:S05]  /*0790*/  BSYNC.RECONVERGENT B0 ;  /* 0x0000000000007941 */ /* 0x000fea0003800200 */
.L_x_10:
[----:B------:R-:W-:Y:S04]  /*07a0*/  BSSY.RECONVERGENT B1, `(.L_x_12) ;  /* 0x000001a000017945 */ /* 0x000fe80003800200 */
[----:B------:R-:W-:Y:S04]  /*07b0*/  BSSY.RELIABLE B0, `(.L_x_13) ;  /* 0x0000015000007945 */ /* 0x000fe80003800100 */
[----:B------:R-:W-:Y:S05]  /*07c0*/  @P3 BRA `(.L_x_14) ;  /* 0x0000000000203947 */ /* 0x000fea0003800000 */
[----:B--23-5:R-:W2:Y:S02]  /*07d0*/  LDS R3, [UR8+0x34] ;  /* 0x00003408ff037984 */ /* 0x02cea40008000800 */
[----:B--2---:R-:W-:-:S05]  /*07e0*/  LOP3.LUT R3, R3, 0x38, RZ, 0xb8, !PT ;  /* 0x0000003803037812 */ /* 0x004fca00078eb8ff */
[----:B------:R2:W-:Y:S01]  /*07f0*/  STS [UR8+0x34], R3 ;  /* 0x00003403ff007988 */ /* 0x0005e20008000808 */
[----:B------:R-:W-:Y:S05]  /*0800*/  @P3 BRA `(.L_x_15) ;  /* 0x0000000000203947 */ /* 0x000fea0003800000 */
[----:B--2---:R-:W2:Y:S01]  /*0810*/  LDS R3, [UR8+0x8] ;  /* 0x00000808ff037984 */ /* 0x004ea20008000800 */
[----:B------:R-:W-:-:S05]  /*0820*/  IMAD.MOV.U32 R4, RZ, RZ, 0x780 ;  /* 0x00000780ff047424 */ /* 0x000fca00078e00ff */
[----:B--2---:R-:W-:-:S05]  /*0830*/  LOP3.LUT R3, R3, 0x500, R4, 0xd8, !PT ;  /* 0x0000050003037812 */ /* 0x004fca00078ed804 */
[----:B------:R4:W-:Y:S02]  /*0840*/  STS [UR8+0x8], R3 ;  /* 0x00000803ff007988 */ /* 0x0009e40008000808 */
.L_x_14:
[----:B------:R-:W-:Y:S05]  /*0850*/  @P3 BRA `(.L_x_16) ;  /* 0x0000000000283947 */ /* 0x000fea0003800000 */
[----:B--2345:R-:W2:Y:S02]  /*0860*/  LDS R3, [UR8+0x8] ;  /* 0x00000808ff037984 */ /* 0x03cea40008000800 */
[----:B--2---:R-:W-:-:S05]  /*0870*/  LOP3.LUT R3, R3, 0x1800, RZ, 0xb8, !PT ;  /* 0x0000180003037812 */ /* 0x004fca00078eb8ff */
[----:B------:R3:W-:Y:S02]  /*0880*/  STS [UR8+0x8], R3 ;  /* 0x00000803ff007988 */ /* 0x0007e40008000808 */
.L_x_15:
[----:B------:R-:W-:Y:S05]  /*0890*/  @P3 BREAK.RELIABLE B0 ;  /* 0x0000000000003942 */ /* 0x000fea0003800100 */
[----:B------:R-:W-:Y:S05]  /*08a0*/  @P3 BRA `(.L_x_17) ;  /* 0x0000000000243947 */ /* 0x000fea0003800000 */
[----:B------:R-:W4:Y:S01]  /*08b0*/  LDS R4, [UR8+0x8] ;  /* 0x00000808ff047984 */ /* 0x000f220008000800 */
[----:B--23--:R-:W-:-:S05]  /*08c0*/  IMAD.MOV.U32 R3, RZ, RZ, 0x6000 ;  /* 0x00006000ff037424 */ /* 0x00cfca00078e00ff */
[----:B----4-:R-:W-:-:S04]  /*08d0*/  LOP3.LUT R3, R4, 0x6000, R3, 0xd8, !PT ;  /* 0x0000600004037812 */ /* 0x010fc800078ed803 */
[----:B------:R-:W-:-:S05]  /*08e0*/  LOP3.LUT R3, R3, 0x400000, RZ, 0xb8, !PT ;  /* 0x0040000003037812 */ /* 0x000fca00078eb8ff */
[----:B------:R2:W-:Y:S02]  /*08f0*/  STS [UR8+0x8], R3 ;  /* 0x00000803ff007988 */ /* 0x0005e40008000808 */
.L_x_16:
[----:B------:R-:W-:Y:S05]  /*0900*/  BSYNC.RELIABLE B0 ;  /* 0x0000000000007941 */ /* 0x000fea0003800100 */
.L_x_13:
[----:B--2345:R-:W2:Y:S02]  /*0910*/  @!P3 LDS R3, [UR8+0x8] ;  /* 0x00000808ff03b984 */ /* 0x03cea40008000800 */
[----:B--2---:R-:W-:-:S05]  /*0920*/  @!P3 LOP3.LUT R3, R3, 0x8000, RZ, 0xb8, !PT ;  /* 0x000080000303b812 */ /* 0x004fca00078eb8ff */
[----:B------:R4:W-:Y:S02]  /*0930*/  @!P3 STS [UR8+0x8], R3 ;  /* 0x00000803ff00b988 */ /* 0x0009e40008000808 */
.L_x_17:
[----:B------:R-:W-:Y:S05]  /*0940*/  BSYNC.RECONVERGENT B1 ;  /* 0x0000000000017941 */ /* 0x000fea0003800200 */
.L_x_12:
[----:B------:R-:W-:Y:S05]  /*0950*/  WARPSYNC.ALL ;  /* 0x0000000000007948 */ /* 0x000fea0003800000 */
[----:B------:R-:W-:Y:S01]  /*0960*/  NOP ;  /* 0x0000000000007918 */ /* 0x000fe20000000000 */
[----:B------:R-:W-:Y:S05]  /*0970*/  @P0 BRA `(.L_x_18) ;  /* 0x0000000000300947 */ /* 0x000fea0003800000 */
[----:B--234-:R-:W2:Y:S01]  /*0980*/  S2R R3, SR_LANEID ;  /* 0x0000000000037919 */ /* 0x01cea20000000000 */
[----:B------:R-:W-:Y:S05]  /*0990*/  WARPSYNC.ALL ;  /* 0x0000000000007948 */ /* 0x000fea0003800000 */
[----:B------:R-:W-:Y:S01]  /*09a0*/  NOP ;  /* 0x0000000000007918 */ /* 0x000fe20000000000 */
[----:B--2---:R-:W-:-:S05]  /*09b0*/  IMAD.SHL.U32 R3, R3, 0x4, RZ ;  /* 0x0000000403037824 */ /* 0x004fca00078e00ff */
[----:B------:R-:W2:Y:S01]  /*09c0*/  LDS R7, [R3+UR8] ;  /* 0x0000000803077984 */ /* 0x000ea20008000800 */
[----:B------:R-:W-:-:S05]  /*09d0*/  IADD3 R4, P1, PT, R3, UR24, RZ ;  /* 0x0000001803047c10 */ /* 0x000fca000ff3e0ff */
[----:B------:R-:W-:-:S05]  /*09e0*/  IMAD.X R5, RZ, RZ, UR25, P1 ;  /* 0x00000019ff057e24 */ /* 0x000fca00088e06ff */
[----:B--2---:R5:W2:Y:S01]  /*09f0*/  ATOMG.E.EXCH.STRONG.GPU PT, RZ, [R4], R7 ;  /* 0x0000000704ff73a8 */ /* 0x004aa200041ee100 */
[----:B------:R-:W-:-:S04]  /*0a00*/  DEPBAR {5,4,3,2,1,0} ;  /* 0x0000003f0000791a */ /* 0x000fc80000000000 */
[----:B------:R-:W3:Y:S02]  /*0a10*/  CCTL.E.C.LDCU.IV.DEEP [UR24] ;  /* 0x0000000018007540 */ /* 0x000ee40009c08000 */
[----:B---3--:R5:W-:Y:S01]  /*0a20*/  UTMACCTL.IV [UR24] ;  /* 0x00000000180079b9 */ /* 0x008be20008000000 */
[----:B------:R-:W-:Y:S01]  /*0a30*/  NOP ;  /* 0x0000000000007918 */ /* 0x000fe20000000000 */
.L_x_18:
[----:B------:R-:W-:Y:S05]  /*0a40*/  @P0 BRA `(.L_x_19) ;  /* 0x00000000000c0947 */ /* 0x000fea0003800000 */
[----:B------:R0:W-:Y:S01]  /*0a50*/  UTMACMDFLUSH ;  /* 0x00000000000079b7 */ /* 0x0001e20000000000 */
[----:B------:R-:W-:Y:S05]  /*0a60*/  @P0 BRA `(.L_x_19) ;  /* 0x0000000000040947 */ /* 0x000fea0003800000 */
[----:B------:R-:W-:-:S04]  /*0a70*/  DEPBAR.LE SB0, 0x0 ;  /* 0x000080000000791a */ /* 0x000fc80000000000 */
.L_x_19:
[----:B------:R-:W-:Y:S05]  /*0a80*/  WARPSYNC.ALL ;  /* 0x0000000000007948 */ /* 0x000fea0003800000 */
[----:B------:R-:W-:Y:S01]  /*0a90*/  NOP ;  /* 0x0000000000007918 */ /* 0x000fe20000000000 */
[----:B--2---:R-:W-:Y:S06]  /*0aa0*/  BAR.SYNC.DEFER_BLOCKING 0x0 ;  /* 0x0000000000007b1d */ /* 0x004fec0000010000 */
[----:B------:R-:W-:Y:S02]  /*0ab0*/  BSSY.RECONVERGENT B1, `(.L_x_20) ;  /* 0x000000b000017945 */ /* 0x000fe40003800200 */
[----:B------:R-:W-:Y:S06]  /*0ac0*/  BAR.SYNC.DEFER_BLOCKING 0x0 ;  /* 0x0000000000007b1d */ /* 0x000fec0000010000 */
[----:B------:R2:W-:Y:S01]  /*0ad0*/  @!P0 STS [R12], RZ ;  /* 0x000000ff0c008388 */ /* 0x0005e20000000800 */
[----:B------:R-:W-:Y:S01]  /*0ae0*/  NOP ;  /* 0x0000000000007918 */ /* 0x000fe20000000000 */
[----:B------:R-:W-:Y:S05]  /*0af0*/  @P3 BRA `(.L_x_21) ;  /* 0x0000000000183947 */ /* 0x000fea0003800000 */
[----:B---34-:R-:W3:Y:S01]  /*0b00*/  LDS R3, [UR8+0x8] ;  /* 0x00000808ff037984 */ /* 0x018ee20008000800 */
[----:B------:R-:W4:Y:S01]  /*0b10*/  LDC.64 R10, c[0x0][0x388] ;  /* 0x0000e200ff0a7b82 */ /* 0x000f220000000a00 */
[----:B-----5:R-:W-:Y:S02]  /*0b20*/  IMAD.MOV.U32 R4, RZ, RZ, 0x70 ;  /* 0x00000070ff047424 */ /* 0x020fe400078e00ff */
[----:B----4-:R4:W-:Y:S03]  /*0b30*/  STS.64 [UR8], R10 ;  /* 0x0000000aff007988 */ /* 0x0109e60008000a08 */
[----:B---3--:R-:W-:-:S05]  /*0b40*/  LOP3.LUT R3, R3, 0x10, R4, 0xd8, !PT ;  /* 0x0000001003037812 */ /* 0x008fca00078ed804 */
[----:B------:R4:W-:Y:S02]  /*0b50*/  STS [UR8+0x8], R3 ;  /* 0x00000803ff007988 */ /* 0x0009e40008000808 */
.L_x_21:
[----:B-----5:R-:W-:Y:S05]  /*0b60*/  BSYNC.RECONVERGENT B1 ;  /* 0x0000000000017941 */ /* 0x020fea0003800200 */
.L_x_20:
[----:B------:R-:W-:Y:S04]  /*0b70*/  BSSY.RECONVERGENT B2, `(.L_x_22) ;  /* 0x000000f000027945 */ /* 0x000fe80003800200 */
[----:B------:R-:W-:Y:S04]  /*0b80*/  BSSY.RELIABLE B1, `(.L_x_23) ;  /* 0x000000c000017945 */ /* 0x000fe80003800100 */
[----:B------:R-:W-:Y:S05]  /*0b90*/  @P3 BRA `(.L_x_24) ;  /* 0x0000000000283947 */ /* 0x000fea0003800000 */
[----:B---34-:R-:W3:Y:S01]  /*0ba0*/  LDS R3, [UR8+0x34] ;  /* 0x00003408ff037984 */ /* 0x018ee20008000800 */
[----:B------:R-:W-:Y:S01]  /*0bb0*/  IMAD.MOV.U32 R4, RZ, RZ, 0x3f000000 ;  /* 0x3f000000ff047424 */ /* 0x000fe200078e00ff */
[----:B------:R-:W-:Y:S05]  /*0bc0*/  @P3 BREAK.RELIABLE B1 ;  /* 0x0000000000013942 */ /* 0x000fea0003800100 */
[----:B---3--:R-:W-:-:S05]  /*0bd0*/  LOP3.LUT R3, R3, 0xff000000, R4, 0xb8, !PT ;  /* 0xff00000003037812 */ /* 0x008fca00078eb804 */
[----:B------:R3:W-:Y:S01]  /*0be0*/  STS [UR8+0x34], R3 ;  /* 0x00003403ff007988 */ /* 0x0007e20008000808 */
[----:B------:R-:W-:Y:S05]  /*0bf0*/  @P3 BRA `(.L_x_25) ;  /* 0x0000000000183947 */ /* 0x000fea0003800000 */
[----:B------:R-:W4:Y:S01]  /*0c00*/  LDS R4, [UR8+0x38] ;  /* 0x00003808ff047984 */ /* 0x000f220008000800 */
[----:B---3--:R-:W-:-:S05]  /*0c10*/  IMAD.MOV.U32 R3, RZ, RZ, 0x7f ;  /* 0x0000007fff037424 */ /* 0x008fca00078e00ff */
[----:B----4-:R-:W-:-:S05]  /*0c20*/  LOP3.LUT R3, R4, 0xff, R3, 0xb8, !PT ;  /* 0x000000ff04037812 */ /* 0x010fca00078eb803 */
[----:B------:R5:W-:Y:S02]  /*0c30*/  STS [UR8+0x38], R3 ;  /* 0x00003803ff007988 */ /* 0x000be40008000808 */
.L_x_24:
[----:B------:R-:W-:Y:S05]  /*0c40*/  BSYNC.RELIABLE B1 ;  /* 0x0000000000017941 */ /* 0x000fea0003800100 */
.L_x_23:
[----:B------:R2:W-:Y:S02]  /*0c50*/  @!P3 STS [UR8+0x20], R9 ;  /* 0x00002009ff00b988 */ /* 0x0005e40008000808 */
.L_x_25:
[----:B------:R-:W-:Y:S05]  /*0c60*/  BSYNC.RECONVERGENT B2 ;  /* 0x0000000000027941 */ /* 0x000fea0003800200 */
.L_x_22:
[----:B------:R-:W-:Y:S05]  /*0c70*/  WARPSYNC.ALL ;  /* 0x0000000000007948 */ /* 0x000fea0003800000 */
[----:B------:R-:W-:Y:S01]  /*0c80*/  NOP ;  /* 0x0000000000007918 */ /* 0x000fe20000000000 */
[----:B---345:R-:W3:Y:S01]  /*0c90*/  LDC R3, c[0x0][0x39c] ;  /* 0x0000e700ff037b82 */ /* 0x038ee20000000800 */
[----:B------:R-:W-:Y:S01]  /*0ca0*/  BSSY.RECONVERGENT B2, `(.L_x_26) ;  /* 0x0000010000027945 */ /* 0x000fe20003800200 */
[----:B---3--:R-:W-:-:S05]  /*0cb0*/  VIADD R3, R3, 0xffffffff ;  /* 0xffffffff03037836 */ /* 0x008fca0000000000 */
[----:B------:R3:W-:Y:S01]  /*0cc0*/  @!P3 STS [UR8+0x24], R3 ;  /* 0x00002403ff00b988 */ /* 0x0007e20008000808 */
[----:B------:R-:W-:Y:S05]  /*0cd0*/  @P3 BRA `(.L_x_27) ;  /* 0x0000000000303947 */ /* 0x000fea0003800000 */
[----:B------:R-:W4:Y:S01]  /*0ce0*/  LDS R5, [UR8+0x34] ;  /* 0x00003408ff057984 */ /* 0x000f220008000800 */
[----:B------:R-:W5:Y:S03]  /*0cf0*/  LDC.64 R10, c[0x0][0x3b0] ;  /* 0x0000ec00ff0a7b82 */ /* 0x000f660000000a00 */
[----:B------:R-:W2:Y:S01]  /*0d00*/  LDS R4, [UR8+0x1c] ;  /* 0x00001c08ff047984 */ /* 0x000ea20008000800 */
[C---:B-----5:R-:W-:Y:S01]  /*0d10*/  SHF.L.U64.HI R8, R10.reuse, 0x1, R11 ;  /* 0x000000010a087819 */ /* 0x060fe2000001020b */
[----:B------:R-:W-:-:S03]  /*0d20*/  IMAD.SHL.U32 R7, R10, 0x2, RZ ;  /* 0x000000020a077824 */ /* 0x000fc600078e00ff */
[--C-:B--2---:R-:W-:Y:S02]  /*0d30*/  SHF.R.U32.HI R9, RZ, 0x4, R8.reuse ;  /* 0x00000004ff097819 */ /* 0x104fe40000011608 */
[----:B------:R-:W-:-:S05]  /*0d40*/  SHF.R.U64 R7, R7, 0x4, R8 ;  /* 0x0000000407077819 */ /* 0x000fca0000001208 */
[----:B------:R5:W-:Y:S01]  /*0d50*/  STS [UR8+0xc], R7 ;  /* 0x00000c07ff007988 */ /* 0x000be20008000808 */
[----:B----4-:R-:W-:Y:S02]  /*0d60*/  LOP3.LUT R5, R5, 0x7, RZ, 0xb8, !PT ;  /* 0x0000000705057812 */ /* 0x010fe400078eb8ff */
[----:B------:R-:W-:-:S03]  /*0d70*/  LOP3.LUT R4, R4, 0xf, R9, 0xb8, !PT ;  /* 0x0000000f04047812 */ /* 0x000fc600078eb809 */
[----:B------:R5:W-:Y:S04]  /*0d80*/  STS [UR8+0x34], R5 ;  /* 0x00003405ff007988 */ /* 0x000be80008000808 */
[----:B------:R5:W-:Y:S02]  /*0d90*/  STS [UR8+0x1c], R4 ;  /* 0x00001c04ff007988 */ /* 0x000be40008000808 */
.L_x_27:
[----:B------:R-:W-:Y:S05]  /*0da0*/  BSYNC.RECONVERGENT B2 ;  /* 0x0000000000027941 */ /* 0x000fea0003800200 */
.L_x_26:
[----:B------:R-:W-:Y:S04]  /*0db0*/  BSSY.RECONVERGENT B3, `(.L_x_28) ;  /* 0x000001a000037945 */ /* 0x000fe80003800200 */
[----:B------:R-:W-:Y:S04]  /*0dc0*/  BSSY.RELIABLE B2, `(.L_x_29) ;  /* 0x0000015000027945 */ /* 0x000fe80003800100 */
[----:B------:R-:W-:Y:S05]  /*0dd0*/  @P3 BRA `(.L_x_30) ;  /* 0x0000000000203947 */ /* 0x000fea0003800000 */
[----:B-----5:R-:W4:Y:S02]  /*0de0*/  LDS R4, [UR8+0x34] ;  /* 0x00003408ff047984 */ /* 0x020f240008000800 */
[----:B----4-:R-:W-:-:S05]  /*0df0*/  LOP3.LUT R4, R4, 0x38, RZ, 0xb8, !PT ;  /* 0x0000003804047812 */ /* 0x010fca00078eb8ff */
[----:B------:R4:W-:Y:S01]  /*0e00*/  STS [UR8+0x34], R4 ;  /* 0x00003404ff007988 */ /* 0x0009e20008000808 */
[----:B------:R-:W-:Y:S05]  /*0e10*/  @P3 BRA `(.L_x_31) ;  /* 0x0000000000203947 */ /* 0x000fea0003800000 */
[----:B----4-:R-:W4:Y:S01]  /*0e20*/  LDS R4, [UR8+0x8] ;  /* 0x00000808ff047984 */ /* 0x010f220008000800 */
[----:B------:R-:W-:-:S05]  /*0e30*/  IMAD.MOV.U32 R5, RZ, RZ, 0x780 ;  /* 0x00000780ff057424 */ /* 0x000fca00078e00ff */
[----:B----4-:R-:W-:-:S05]  /*0e40*/  LOP3.LUT R4, R4, 0x500, R5, 0xd8, !PT ;  /* 0x0000050004047812 */ /* 0x010fca00078ed805 */
[----:B------:R4:W-:Y:S02]  /*0e50*/  STS [UR8+0x8], R4 ;  /* 0x00000804ff007988 */ /* 0x0009e40008000808 */
.L_x_30:
[----:B------:R-:W-:Y:S05]  /*0e60*/  @P3 BRA `(.L_x_32) ;  /* 0x0000000000283947 */ /* 0x000fea0003800000 */
[----:B----45:R-:W4:Y:S02]  /*0e70*/  LDS R4, [UR8+0x8] ;  /* 0x00000808ff047984 */ /* 0x030f240008000800 */
[----:B----4-:R-:W-:-:S05]  /*0e80*/  LOP3.LUT R4, R4, 0x1800, RZ, 0xb8, !PT ;  /* 0x0000180004047812 */ /* 0x010fca00078eb8ff */
[----:B------:R5:W-:Y:S02]  /*0e90*/  STS [UR8+0x8], R4 ;  /* 0x00000804ff007988 */ /* 0x000be40008000808 */
.L_x_31:
[----:B------:R-:W-:Y:S05]  /*0ea0*/  @P3 BREAK.RELIABLE B2 ;  /* 0x0000000000023942 */ /* 0x000fea0003800100 */
[----:B------:R-:W-:Y:S05]  /*0eb0*/  @P3 BRA `(.L_x_33) ;  /* 0x0000000000243947 */ /* 0x000fea0003800000 */
[----:B----45:R-:W4:Y:S01]  /*0ec0*/  LDS R4, [UR8+0x8] ;  /* 0x00000808ff047984 */ /* 0x030f220008000800 */
[----:B------:R-:W-:-:S05]  /*0ed0*/  IMAD.MOV.U32 R5, RZ, RZ, 0x6000 ;  /* 0x00006000ff057424 */ /* 0x000fca00078e00ff */
[----:B----4-:R-:W-:-:S04]  /*0ee0*/  LOP3.LUT R4, R4, 0x6000, R5, 0xd8, !PT ;  /* 0x0000600004047812 */ /* 0x010fc800078ed805 */
[----:B------:R-:W-:-:S05]  /*0ef0*/  LOP3.LUT R4, R4, 0x400000, RZ, 0xb8, !PT ;  /* 0x0040000004047812 */ /* 0x000fca00078eb8ff */
[----:B------:R4:W-:Y:S02]  /*0f00*/  STS [UR8+0x8], R4 ;  /* 0x00000804ff007988 */ /* 0x0009e40008000808 */
.L_x_32:
[----:B------:R-:W-:Y:S05]  /*0f10*/  BSYNC.RELIABLE B2 ;  /* 0x0000000000027941 */ /* 0x000fea0003800100 */
.L_x_29:
[----:B----45:R-:W4:Y:S02]  /*0f20*/  @!P3 LDS R4, [UR8+0x8] ;  /* 0x00000808ff04b984 */ /* 0x030f240008000800 */
[----:B----4-:R-:W-:-:S05]  /*0f30*/  @!P3 LOP3.LUT R4, R4, 0x8000, RZ, 0xb8, !PT ;  /* 0x000080000404b812 */ /* 0x010fca00078eb8ff */
[----:B------:R4:W-:Y:S02]  /*0f40*/  @!P3 STS [UR8+0x8], R4 ;  /* 0x00000804ff00b988 */ /* 0x0009e40008000808 */
.L_x_33:
[----:B------:R-:W-:Y:S05]  /*0f50*/  BSYNC.RECONVERGENT B3 ;  /* 0x0000000000037941 */ /* 0x000fea0003800200 */
.L_x_28:
[----:B------:R-:W-:Y:S05]  /*0f60*/  WARPSYNC.ALL ;  /* 0x0000000000007948 */ /* 0x000fea0003800000 */
[----:B------:R-:W-:Y:S01]  /*0f70*/  NOP ;  /* 0x0000000000007918 */ /* 0x000fe20000000000 */
[----:B------:R-:W-:-:S04]  /*0f80*/  UIADD3 UR5, UPT, UPT, UR4, 0x80, URZ ;  /* 0x0000008004057890 */ /* 0x000fc8000fffe0ff */
[----:B------:R-:W-:-:S04]  /*0f90*/  UIADD3 UR26, UP0, UPT, UR5, UR20, URZ ;  /* 0x00000014051a7290 */ /* 0x000fc8000ff1e0ff */
[----:B------:R-:W-:Y:S01]  /*0fa0*/  ULEA.HI.X.SX32 UR27, UR5, UR21, 0x1, UP0 ;  /* 0x00000015051b7291 */ /* 0x000fe200080f0eff */
[----:B------:R-:W-:Y:S11]  /*0fb0*/  @P0 BRA `(.L_x_34) ;  /* 0x0000000000300947 */ /* 0x000ff60003800000 */
[----:B----45:R-:W4:Y:S01]  /*0fc0*/  S2R R4, SR_LANEID ;  /* 0x0000000000047919 */ /* 0x030f220000000000 */
[----:B------:R-:W-:Y:S05]  /*0fd0*/  WARPSYNC.ALL ;  /* 0x0000000000007948 */ /* 0x000fea0003800000 */
[----:B------:R-:W-:Y:S01]  /*0fe0*/  NOP ;  /* 0x0000000000007918 */ /* 0x000fe20000000000 */
[----:B----4-:R-:W-:-:S05]  /*0ff0*/  IMAD.SHL.U32 R8, R4, 0x4, RZ ;  /* 0x0000000404087824 */ /* 0x010fca00078e00ff */
[----:B------:R-:W4:Y:S01]  /*1000*/  LDS R7, [R8+UR8] ;  /* 0x0000000808077984 */ /* 0x000f220008000800 */
[----:B------:R-:W-:-:S05]  /*1010*/  IADD3 R4, P1, PT, R8, UR26, RZ ;  /* 0x0000001a08047c10 */ /* 0x000fca000ff3e0ff */
[----:B------:R-:W-:-:S05]  /*1020*/  IMAD.X R5, RZ, RZ, UR27, P1 ;  /* 0x0000001bff057e24 */ /* 0x000fca00088e06ff */
[----:B----4-:R4:W5:Y:S01]  /*1030*/  ATOMG.E.EXCH.STRONG.GPU PT, RZ, [R4], R7 ;  /* 0x0000000704ff73a8 */ /* 0x01096200041ee100 */
[----:B------:R-:W-:-:S04]  /*1040*/  DEPBAR {5,4,3,2,1,0} ;  /* 0x0000003f0000791a */ /* 0x000fc80000000000 */
[----:B------:R-:W2:Y:S02]  /*1050*/  CCTL.E.C.LDCU.IV.DEEP [UR26] ;  /* 0x000000001a007540 */ /* 0x000ea40009c08000 */
[----:B--2---:R4:W-:Y:S01]  /*1060*/  UTMACCTL.IV [UR26] ;  /* 0x000000001a0079b9 */ /* 0x0049e20008000000 */
[----:B------:R-:W-:Y:S01]  /*1070*/  NOP ;  /* 0x0000000000007918 */ /* 0x000fe20000000000 */
.L_x_34:
[----:B------:R-:W-:Y:S05]  /*1080*/  @P0 BRA `(.L_x_35) ;  /* 0x00000000000c0947 */ /* 0x000fea0003800000 */
[----:B------:R0:W-:Y:S01]  /*1090*/  UTMACMDFLUSH ;  /* 0x00000000000079b7 */ /* 0x0001e20000000000 */
[----:B------:R-:W-:Y:S05]  /*10a0*/  @P0 BRA `(.L_x_35) ;  /* 0x0000000000040947 */ /* 0x000fea0003800000 */
[----:B------:R-:W-:-:S04]  /*10b0*/  DEPBAR.LE SB0, 0x0 ;  /* 0x000080000000791a */ /* 0x000fc80000000000 */
.L_x_35:
[----:B------:R-:W-:Y:S05]  /*10c0*/  WARPSYNC.ALL ;  /* 0x0000000000007948 */ /* 0x000fea0003800000 */
[----:B------:R-:W-:Y:S01]  /*10d0*/  NOP ;  /* 0x0000000000007918 */ /* 0x000fe20000000000 */
[----:B-----5:R-:W-:Y:S06]  /*10e0*/  BAR.SYNC.DEFER_BLOCKING 0x0 ;  /* 0x0000000000007b1d */ /* 0x020fec0000010000 */
[----:B------:R-:W-:Y:S02]  /*10f0*/  BSSY.RECONVERGENT B3, `(.L_x_36) ;  /* 0x000000b000037945 */ /* 0x000fe40003800200 */
[----:B------:R-:W-:Y:S06]  /*1100*/  BAR.SYNC.DEFER_BLOCKING 0x0 ;  /* 0x0000000000007b1d */ /* 0x000fec0000010000 */
[----:B------:R5:W-:Y:S01]  /*1110*/  @!P0 STS [R12], RZ ;  /* 0x000000ff0c008388 */ /* 0x000be20000000800 */
[----:B------:R-:W-:Y:S01]  /*1120*/  NOP ;  /* 0x0000000000007918 */ /* 0x000fe20000000000 */
[----:B------:R-:W-:Y:S05]  /*1130*/  @P3 BRA `(.L_x_37) ;  /* 0x0000000000183947 */ /* 0x000fea0003800000 */
[----:B----4-:R-:W4:Y:S01]  /*1140*/  LDS R4, [UR8+0x8] ;  /* 0x00000808ff047984 */ /* 0x010f220008000800 */
[----:B--2---:R-:W2:Y:S01]  /*1150*/  LDC.64 R8, c[0x0][0x390] ;  /* 0x0000e400ff087b82 */ /* 0x004ea20000000a00 */
[----:B------:R-:W-:Y:S02]  /*1160*/  IMAD.MOV.U32 R5, RZ, RZ, 0x70 ;  /* 0x00000070ff057424 */ /* 0x000fe400078e00ff */
[----:B--2---:R2:W-:Y:S03]  /*1170*/  STS.64 [UR8], R8 ;  /* 0x00000008ff007988 */ /* 0x0045e60008000a08 */
[----:B----4-:R-:W-:-:S05]  /*1180*/  LOP3.LUT R4, R4, 0x10, R5, 0xd8, !PT ;  /* 0x0000001004047812 */ /* 0x010fca00078ed805 */
[----:B------:R2:W-:Y:S02]  /*1190*/  STS [UR8+0x8], R4 ;  /* 0x00000804ff007988 */ /* 0x0005e40008000808 */
.L_x_37:
[----:B----4-:R-:W-:Y:S05]  /*11a0*/  BSYNC.RECONVERGENT B3 ;  /* 0x0000000000037941 */ /* 0x010fea0003800200 */
.L_x_36:
[----:B------:R-:W-:Y:S04]  /*11b0*/  BSSY.RECONVERGENT B4, `(.L_x_38) ;  /* 0x0000011000047945 */ /* 0x000fe80003800200 */
[----:B------:R-:W-:Y:S04]  /*11c0*/  BSSY.RELIABLE B3, `(.L_x_39) ;  /* 0x000000e000037945 */ /* 0x000fe80003800100 */
[----:B------:R-:W-:Y:S05]  /*11d0*/  @P3 BRA `(.L_x_40) ;  /* 0x0000000000243947 */ /* 0x000fea0003800000 */
[----:B--2---:R-:W2:Y:S01]  /*11e0*/  LDS R4, [UR8+0x34] ;  /* 0x00003408ff047984 */ /* 0x004ea20008000800 */
[----:B------:R-:W-:-:S05]  /*11f0*/  IMAD.MOV.U32 R5, RZ, RZ, 0x3f000000 ;  /* 0x3f000000ff057424 */ /* 0x000fca00078e00ff */
[----:B--2---:R-:W-:-:S05]  /*1200*/  LOP3.LUT R4, R4, 0xff000000, R5, 0xb8, !PT ;  /* 0xff00000004047812 */ /* 0x004fca00078eb805 */
[----:B------:R2:W-:Y:S01]  /*1210*/  STS [UR8+0x34], R4 ;  /* 0x00003404ff007988 */ /* 0x0005e20008000808 */
[----:B------:R-:W-:Y:S05]  /*1220*/  @P3 BRA `(.L_x_41) ;  /* 0x00000000001c3947 */ /* 0x000fea0003800000 */
[----:B--2---:R-:W2:Y:S01]  /*1230*/  LDS R4, [UR8+0x38] ;  /* 0x00003808ff047984 */ /* 0x004ea20008000800 */
[----:B------:R-:W-:-:S05]  /*1240*/  IMAD.MOV.U32 R5, RZ, RZ, 0x3f ;  /* 0x0000003fff057424 */ /* 0x000fca00078e00ff */
[----:B--2---:R-:W-:-:S05]  /*1250*/  LOP3.LUT R4, R4, 0xff, R5, 0xb8, !PT ;  /* 0x000000ff04047812 */ /* 0x004fca00078eb805 */
[----:B------:R4:W-:Y:S02]  /*1260*/  STS [UR8+0x38], R4 ;  /* 0x00003804ff007988 */ /* 0x0009e40008000808 */
.L_x_40:
[----:B------:R-:W-:Y:S05]  /*1270*/  @P3 BREAK.RELIABLE B3 ;  /* 0x0000000000033942 */ /* 0x000fea0003800100 */
[----:B------:R-:W-:Y:S05]  /*1280*/  @P3 BRA `(.L_x_42) ;  /* 0x00000000000c3947 */ /* 0x000fea0003800000 */
[----:B------:R2:W-:Y:S02]  /*1290*/  STS [UR8+0x20], R3 ;  /* 0x00002003ff007988 */ /* 0x0005e40008000808 */
.L_x_41:
[----:B------:R-:W-:Y:S05]  /*12a0*/  BSYNC.RELIABLE B3 ;  /* 0x0000000000037941 */ /* 0x000fea0003800100 */
.L_x_39:
[----:B------:R2:W-:Y:S02]  /*12b0*/  @!P3 STS [UR8+0x24], R2 ;  /* 0x00002402ff00b988 */ /* 0x0005e40008000808 */
.L_x_42:
[----:B------:R-:W-:Y:S05]  /*12c0*/  BSYNC.RECONVERGENT B4 ;  /* 0x0000000000047941 */ /* 0x000fea0003800200 */
.L_x_38:
[----:B------:R-:W-:Y:S05]  /*12d0*/  WARPSYNC.ALL ;  /* 0x0000000000007948 */ /* 0x000fea0003800000 */
[----:B------:R-:W-:Y:S01]  /*12e0*/  NOP ;  /* 0x0000000000007918 */ /* 0x000fe20000000000 */
[----:B------:R-:W-:Y:S04]  /*12f0*/  BSSY.RECONVERGENT B4, `(.L_x_43) ;  /* 0x000000e000047945 */ /* 0x000fe80003800200 */
[----:B------:R-:W-:Y:S05]  /*1300*/  @P3 BRA `(.L_x_44) ;  /* 0x0000000000303947 */ /* 0x000fea0003800000 */
[----:B--23--:R-:W2:Y:S01]  /*1310*/  LDS R3, [UR8+0x34] ;  /* 0x00003408ff037984 */ /* 0x00cea20008000800 */
[----:B----4-:R-:W3:Y:S03]  /*1320*/  LDC.64 R4, c[0x0][0x3b8] ;  /* 0x0000ee00ff047b82 */ /* 0x010ee60000000a00 */
        /* <DEDUP_REMOVED lines=10> */
.L_x_44:
[----:B------:R-:W-:Y:S05]  /*13d0*/  BSYNC.RECONVERGENT B4 ;  /* 0x0000000000047941 */ /* 0x000fea0003800200 */
.L_x_43:
[----:B------:R-:W-:Y:S04]  /*13e0*/  BSSY.RECONVERGENT B5, `(.L_x_45) ;  /* 0x000001a000057945 */ /* 0x000fe80003800200 */
[----:B------:R-:W-:Y:S04]  /*13f0*/  BSSY.RELIABLE B4, `(.L_x_46) ;  /* 0x0000015000047945 */ /* 0x000fe80003800100 */
[----:B------:R-:W-:Y:S05]  /*1400*/  @P3 BRA `(.L_x_47) ;  /* 0x0000000000203947 */ /* 0x000fea0003800000 */
[----:B--23--:R-:W2:Y:S02]  /*1410*/  LDS R2, [UR8+0x34] ;  /* 0x00003408ff027984 */ /* 0x00cea40008000800 */
[----:B--2---:R-:W-:-:S05]  /*1420*/  LOP3.LUT R2, R2, 0x38, RZ, 0xb8, !PT ;  /* 0x0000003802027812 */ /* 0x004fca00078eb8ff */
[----:B------:R2:W-:Y:S01]  /*1430*/  STS [UR8+0x34], R2 ;  /* 0x00003402ff007988 */ /* 0x0005e20008000808 */
[----:B------:R-:W-:Y:S05]  /*1440*/  @P3 BRA `(.L_x_48) ;  /* 0x0000000000203947 */ /* 0x000fea0003800000 */
[----:B--2---:R-:W2:Y:S01]  /*1450*/  LDS R2, [UR8+0x8] ;  /* 0x00000808ff027984 */ /* 0x004ea20008000800 */
[----:B------:R-:W-:-:S05]  /*1460*/  IMAD.MOV.U32 R3, RZ, RZ, 0x780 ;  /* 0x00000780ff037424 */ /* 0x000fca00078e00ff */
[----:B--2---:R-:W-:-:S05]  /*1470*/  LOP3.LUT R2, R2, 0x500, R3, 0xd8, !PT ;  /* 0x0000050002027812 */ /* 0x004fca00078ed803 */
[----:B------:R2:W-:Y:S02]  /*1480*/  STS [UR8+0x8], R2 ;  /* 0x00000802ff007988 */ /* 0x0005e40008000808 */
.L_x_47:
[----:B------:R-:W-:Y:S05]  /*1490*/  @P3 BRA `(.L_x_49) ;  /* 0x0000000000283947 */ /* 0x000fea0003800000 */
[----:B--23--:R-:W2:Y:S02]  /*14a0*/  LDS R2, [UR8+0x8] ;  /* 0x00000808ff027984 */ /* 0x00cea40008000800 */
[----:B--2---:R-:W-:-:S05]  /*14b0*/  LOP3.LUT R2, R2, 0x1800, RZ, 0xb8, !PT ;  /* 0x0000180002027812 */ /* 0x004fca00078eb8ff */
[----:B------:R3:W-:Y:S02]  /*14c0*/  STS [UR8+0x8], R2 ;  /* 0x00000802ff007988 */ /* 0x0007e40008000808 */
.L_x_48:
[----:B------:R-:W-:Y:S05]  /*14d0*/  @P3 BREAK.RELIABLE B4 ;  /* 0x0000000000043942 */ /* 0x000fea0003800100 */
[----:B------:R-:W-:Y:S05]  /*14e0*/  @P3 BRA `(.L_x_50) ;  /* 0x0000000000243947 */ /* 0x000fea0003800000 */
[----:B--23--:R-:W2:Y:S01]  /*14f0*/  LDS R2, [UR8+0x8] ;  /* 0x00000808ff027984 */ /* 0x00cea20008000800 */
[----:B------:R-:W-:-:S05]  /*1500*/  IMAD.MOV.U32 R3, RZ, RZ, 0x6000 ;  /* 0x00006000ff037424 */ /* 0x000fca00078e00ff */
[----:B--2---:R-:W-:-:S04]  /*1510*/  LOP3.LUT R2, R2, 0x6000, R3, 0xd8, !PT ;  /* 0x0000600002027812 */ /* 0x004fc800078ed803 */
[----:B------:R-:W-:-:S05]  /*1520*/  LOP3.LUT R2, R2, 0x400000, RZ, 0xb8, !PT ;  /* 0x0040000002027812 */ /* 0x000fca00078eb8ff */
[----:B------:R2:W-:Y:S02]  /*1530*/  STS [UR8+0x8], R2 ;  /* 0x00000802ff007988 */ /* 0x0005e40008000808 */
.L_x_49:
[----:B------:R-:W-:Y:S05]  /*1540*/  BSYNC.RELIABLE B4 ;  /* 0x0000000000047941 */ /* 0x000fea0003800100 */
.L_x_46:
[----:B--23--:R-:W2:Y:S02]  /*1550*/  @!P3 LDS R2, [UR8+0x8] ;  /* 0x00000808ff02b984 */ /* 0x00cea40008000800 */
[----:B--2---:R-:W-:-:S05]  /*1560*/  @!P3 LOP3.LUT R2, R2, 0x8000, RZ, 0xb8, !PT ;  /* 0x000080000202b812 */ /* 0x004fca00078eb8ff */
[----:B------:R2:W-:Y:S02]  /*1570*/  @!P3 STS [UR8+0x8], R2 ;  /* 0x00000802ff00b988 */ /* 0x0005e40008000808 */
.L_x_50:
[----:B------:R-:W-:Y:S05]  /*1580*/  BSYNC.RECONVERGENT B5 ;  /* 0x0000000000057941 */ /* 0x000fea0003800200 */
.L_x_45:
[----:B------:R-:W-:Y:S05]  /*1590*/  WARPSYNC.ALL ;  /* 0x0000000000007948 */ /* 0x000fea0003800000 */
[----:B------:R-:W-:Y:S01]  /*15a0*/  NOP ;  /* 0x0000000000007918 */ /* 0x000fe20000000000 */
[----:B------:R-:W-:-:S04]  /*15b0*/  UIADD3 UR4, UPT, UPT, UR4, 0x100, URZ ;  /* 0x0000010004047890 */ /* 0x000fc8000fffe0ff */
[----:B------:R-:W-:-:S04]  /*15c0*/  UIADD3 UR20, UP0, UPT, UR4, UR20, URZ ;  /* 0x0000001404147290 */ /* 0x000fc8000ff1e0ff */
[----:B------:R-:W-:Y:S01]  /*15d0*/  ULEA.HI.X.SX32 UR21, UR4, UR21, 0x1, UP0 ;  /* 0x0000001504157291 */ /* 0x000fe200080f0eff */
[----:B------:R-:W-:Y:S11]  /*15e0*/  @P0 BRA `(.L_x_51) ;  /* 0x0000000000300947 */ /* 0x000ff60003800000 */
[----:B--23--:R-:W2:Y:S01]  /*15f0*/  S2R R2, SR_LANEID ;  /* 0x0000000000027919 */ /* 0x00cea20000000000 */
[----:B------:R-:W-:Y:S05]  /*1600*/  WARPSYNC.ALL ;  /* 0x0000000000007948 */ /* 0x000fea0003800000 */
[----:B------:R-:W-:Y:S01]  /*1610*/  NOP ;  /* 0x0000000000007918 */ /* 0x000fe20000000000 */
[----:B--2-4-:R-:W-:-:S05]  /*1620*/  IMAD.SHL.U32 R4, R2, 0x4, RZ ;  /* 0x0000000402047824 */ /* 0x014fca00078e00ff */
[----:B------:R-:W2:Y:S01]  /*1630*/  LDS R5, [R4+UR8] ;  /* 0x0000000804057984 */ /* 0x000ea20008000800 */
[----:B------:R-:W-:-:S05]  /*1640*/  IADD3 R2, P1, PT, R4, UR20, RZ ;  /* 0x0000001404027c10 */ /* 0x000fca000ff3e0ff */
[----:B------:R-:W-:-:S05]  /*1650*/  IMAD.X R3, RZ, RZ, UR21, P1 ;  /* 0x00000015ff037e24 */ /* 0x000fca00088e06ff */
[----:B--2---:R2:W3:Y:S01]  /*1660*/  ATOMG.E.EXCH.STRONG.GPU PT, RZ, [R2], R5 ;  /* 0x0000000502ff73a8 */ /* 0x0044e200041ee100 */
[----:B------:R-:W-:-:S04]  /*1670*/  DEPBAR {5,4,3,2,1,0} ;  /* 0x0000003f0000791a */ /* 0x000fc80000000000 */
[----:B------:R-:W4:Y:S02]  /*1680*/  CCTL.E.C.LDCU.IV.DEEP [UR20] ;  /* 0x0000000014007540 */ /* 0x000f240009c08000 */
[----:B----4-:R2:W-:Y:S01]  /*1690*/  UTMACCTL.IV [UR20] ;  /* 0x00000000140079b9 */ /* 0x0105e20008000000 */
[----:B------:R-:W-:Y:S01]  /*16a0*/  NOP ;  /* 0x0000000000007918 */ /* 0x000fe20000000000 */
.L_x_51:
[----:B------:R-:W-:Y:S05]  /*16b0*/  @P0 BRA `(.L_x_52) ;  /* 0x00000000000c0947 */ /* 0x000fea0003800000 */
[----:B------:R0:W-:Y:S01]  /*16c0*/  UTMACMDFLUSH ;  /* 0x00000000000079b7 */ /* 0x0001e20000000000 */
[----:B------:R-:W-:Y:S05]  /*16d0*/  @P0 BRA `(.L_x_52) ;  /* 0x0000000000040947 */ /* 0x000fea0003800000 */
[----:B------:R-:W-:-:S04]  /*16e0*/  DEPBAR.LE SB0, 0x0 ;  /* 0x000080000000791a */ /* 0x000fc80000000000 */
.L_x_52:
[----:B------:R-:W-:Y:S05]  /*16f0*/  WARPSYNC.ALL ;  /* 0x0000000000007948 */ /* 0x000fea0003800000 */
[----:B------:R-:W-:Y:S01]  /*1700*/  NOP ;  /* 0x0000000000007918 */ /* 0x000fe20000000000 */
[----:B---3--:R-:W-:Y:S01]  /*1710*/  BAR.SYNC.DEFER_BLOCKING 0x0 ;  /* 0x0000000000007b1d */ /* 0x008fe20000010000 */
[----:B--2---:R-:W-:Y:S01]  /*1720*/  SHF.R.U32.HI R2, RZ, 0x5, R0 ;  /* 0x00000005ff027819 */ /* 0x004fe20000011600 */
[----:B------:R-:W-:-:S03]  /*1730*/  USHF.L.U32 UR15, UR15, 0x7, URZ ;  /* 0x000000070f0f7899 */ /* 0x000fc600080006ff */
[----:B------:R-:W-:Y:S01]  /*1740*/  R2UR UR22, R2 ;  /* 0x00000000021672ca */ /* 0x000fe200000e0000 */
[----:B------:R-:W-:Y:S01]  /*1750*/  VOTEU.ALL UP0, P3 ;  /* 0x0000000000ff7886 */ /* 0x000fe20001800000 */
[----:B------:R-:W-:Y:S01]  /*1760*/  UMOV UR4, 0x1 ;  /* 0x0000000100047882 */ /* 0x000fe20000000000 */
[----:B------:R-:W-:Y:S01]  /*1770*/  VOTEU.ALL UP1, P3 ;  /* 0x0000000000ff7886 */ /* 0x000fe20001820000 */
[----:B------:R-:W-:Y:S02]  /*1780*/  BSSY.RECONVERGENT B5, `(.L_x_53) ;  /* 0x0000018000057945 */ /* 0x000fe40003800200 */
[----:B------:R-:W-:-:S04]  /*1790*/  @!UP0 UIADD3 UR10, UPT, UPT, -UR4, 0x100000, URZ ;  /* 0x00100000040a8890 */ /* 0x000fc8000fffe1ff */
[----:B------:R-:W-:Y:S02]  /*17a0*/  @!UP0 USHF.L.U32 UR11, UR10, 0xb, URZ ;  /* 0x0000000b0a0b8899 */ /* 0x000fe400080006ff */
[----:B------:R-:W-:Y:S02]  /*17b0*/  @!UP0 USHF.L.U32 UR10, UR10, 0x1, URZ ;  /* 0x000000010a0a8899 */ /* 0x000fe400080006ff */
[----:B------:R-:W-:-:S04]  /*17c0*/  @!UP0 UIADD3 UR4, UPT, UPT, -UR4, 0x100000, URZ ;  /* 0x0010000004048890 */ /* 0x000fc8000fffe1ff */
[----:B------:R-:W-:Y:S02]  /*17d0*/  @!UP0 USHF.L.U32 UR5, UR4, 0xb, URZ ;  /* 0x0000000b04058899 */ /* 0x000fe400080006ff */
[----:B------:R-:W-:Y:S01]  /*17e0*/  @!UP0 USHF.L.U32 UR4, UR4, 0x1, URZ ;  /* 0x0000000104048899 */ /* 0x000fe200080006ff */
[----:B------:R-:W-:Y:S01]  /*17f0*/  VOTEU.ALL UP0, P3 ;  /* 0x0000000000ff7886 */ /* 0x000fe20001800000 */
[----:B------:R-:W2:Y:S04]  /*1800*/  FENCE.VIEW.ASYNC.S ;  /* 0x00000000000073c6 */ /* 0x000ea80000000000 */
[----:B--2---:R2:W3:Y:S06]  /*1810*/  @!UP0 SYNCS.EXCH.64 URZ, [UR8+0x12000], UR10 ;  /* 0x0120000a08ff85b2 */ /* 0x0044ec0008000100 */
[----:B------:R2:W3:Y:S02]  /*1820*/  @!UP1 SYNCS.EXCH.64 URZ, [UR8+0x12020], UR4 ;  /* 0x0120200408ff95b2 */ /* 0x0004e40008000100 */
[----:B---3--:R-:W-:Y:S06]  /*1830*/  BAR.SYNC.DEFER_BLOCKING 0x0 ;  /* 0x0000000000007b1d */ /* 0x008fec0000010000 */
[----:B------:R-:W-:Y:S05]  /*1840*/  @P3 BRA `(.L_x_54) ;  /* 0x00000000002c3947 */ /* 0x000fea0003800000 */
[----:B--2---:R-:W-:Y:S02]  /*1850*/  UMOV UR4, 0x1 ;  /* 0x0000000100047882 */ /* 0x004fe40000000000 */
[----:B------:R-:W-:-:S04]  /*1860*/  UIADD3 UR10, UPT, UPT, -UR4, 0x100000, URZ ;  /* 0x00100000040a7890 */ /* 0x000fc8000fffe1ff */
[----:B------:R-:W-:Y:S02]  /*1870*/  USHF.L.U32 UR11, UR10, 0xb, URZ ;  /* 0x0000000b0a0b7899 */ /* 0x000fe400080006ff */
[----:B------:R-:W-:Y:S02]  /*1880*/  USHF.L.U32 UR10, UR10, 0x1, URZ ;  /* 0x000000010a0a7899 */ /* 0x000fe400080006ff */
[----:B------:R-:W-:-:S04]  /*1890*/  UIADD3 UR4, UPT, UPT, -UR4, 0x100000, URZ ;  /* 0x0010000004047890 */ /* 0x000fc8000fffe1ff */
[----:B------:R-:W-:Y:S02]  /*18a0*/  USHF.L.U32 UR5, UR4, 0xb, URZ ;  /* 0x0000000b04057899 */ /* 0x000fe400080006ff */
[----:B------:R-:W-:Y:S01]  /*18b0*/  USHF.L.U32 UR4, UR4, 0x1, URZ ;  /* 0x0000000104047899 */ /* 0x000fe200080006ff */
[----:B------:R-:W2:Y:S03]  /*18c0*/  FENCE.VIEW.ASYNC.S ;  /* 0x00000000000073c6 */ /* 0x000ea60000000000 */
[----:B--2---:R3:W2:Y:S08]  /*18d0*/  SYNCS.EXCH.64 URZ, [UR8+0x12008], UR10 ;  /* 0x0120080a08ff75b2 */ /* 0x0046b00008000100 */
[----:B------:R3:W4:Y:S02]  /*18e0*/  SYNCS.EXCH.64 URZ, [UR8+0x12028], UR4 ;  /* 0x0120280408ff75b2 */ /* 0x0007240008000100 */
[----:B---3--:R-:W-:Y:S01]  /*18f0*/  NOP ;  /* 0x0000000000007918 */ /* 0x008fe20000000000 */
.L_x_54:
[----:B--2---:R-:W-:Y:S05]  /*1900*/  BSYNC.RECONVERGENT B5 ;  /* 0x0000000000057941 */ /* 0x004fea0003800200 */
.L_x_53:
[----:B----4-:R-:W-:Y:S01]  /*1910*/  BAR.SYNC.DEFER_BLOCKING 0x0 ;  /* 0x0000000000007b1d */ /* 0x010fe20000010000 */
[----:B------:R-:W-:Y:S01]  /*1920*/  UIADD3 UR12, UPT, UPT, UR8, 0x12020, URZ ;  /* 0x00012020080c7890 */ /* 0x000fe2000fffe0ff */
[----:B------:R-:W-:Y:S01]  /*1930*/  ISETP.GE.AND P0, PT, R6, 0x1, PT ;  /* 0x000000010600780c */ /* 0x000fe20003f06270 */
[----:B------:R-:W-:-:S03]  /*1940*/  USHF.L.U32 UR19, UR7, 0x6, URZ ;  /* 0x0000000607137899 */ /* 0x000fc600080006ff */
[----:B------:R-:W-:Y:S04]  /*1950*/  BSSY.RECONVERGENT B5, `(.L_x_55) ;  /* 0x000000d000057945 */ /* 0x000fe80003800200 */
[----:B------:R-:W-:Y:S05]  /*1960*/  @P3 BRA `(.L_x_56) ;  /* 0x00000000002c3947 */ /* 0x000fea0003800000 */
[----:B------:R-:W-:Y:S02]  /*1970*/  UMOV UR4, 0x1 ;  /* 0x0000000100047882 */ /* 0x000fe40000000000 */
[----:B------:R-:W-:-:S04]  /*1980*/  UIADD3 UR10, UPT, UPT, -UR4, 0x100000, URZ ;  /* 0x00100000040a7890 */ /* 0x000fc8000fffe1ff */
[----:B------:R-:W-:Y:S02]  /*1990*/  USHF.L.U32 UR11, UR10, 0xb, URZ ;  /* 0x0000000b0a0b7899 */ /* 0x000fe400080006ff */
[----:B------:R-:W-:Y:S02]  /*19a0*/  USHF.L.U32 UR10, UR10, 0x1, URZ ;  /* 0x000000010a0a7899 */ /* 0x000fe400080006ff */
[----:B------:R-:W-:-:S04]  /*19b0*/  UIADD3 UR4, UPT, UPT, -UR4, 0x100000, URZ ;  /* 0x0010000004047890 */ /* 0x000fc8000fffe1ff */
[----:B------:R-:W-:Y:S02]  /*19c0*/  USHF.L.U32 UR5, UR4, 0xb, URZ ;  /* 0x0000000b04057899 */ /* 0x000fe400080006ff */
[----:B------:R-:W-:Y:S01]  /*19d0*/  USHF.L.U32 UR4, UR4, 0x1, URZ ;  /* 0x0000000104047899 */ /* 0x000fe200080006ff */
[----:B------:R-:W2:Y:S03]  /*19e0*/  FENCE.VIEW.ASYNC.S ;  /* 0x00000000000073c6 */ /* 0x000ea60000000000 */
[----:B--2---:R2:W3:Y:S08]  /*19f0*/  SYNCS.EXCH.64 URZ, [UR8+0x12010], UR10 ;  /* 0x0120100a08ff75b2 */ /* 0x0044f00008000100 */
[----:B------:R2:W4:Y:S01]  /*1a00*/  SYNCS.EXCH.64 URZ, [UR8+0x12030], UR4 ;  /* 0x0120300408ff75b2 */ /* 0x0005220008000100 */
[----:B------:R-:W-:Y:S01]  /*1a10*/  NOP ;  /* 0x0000000000007918 */ /* 0x000fe20000000000 */
.L_x_56:
[----:B--2---:R-:W-:Y:S05]  /*1a20*/  BSYNC.RECONVERGENT B5 ;  /* 0x0000000000057941 */ /* 0x004fea0003800200 */
.L_x_55:
[----:B------:R-:W-:Y:S05]  /*1a30*/  @!P0 BRA `(.L_x_57) ;  /* 0x0000000800748947 */ /* 0x000fea0003800000 */
[----:B---34-:R-:W-:Y:S01]  /*1a40*/  BAR.SYNC.DEFER_BLOCKING 0x0 ;  /* 0x0000000000007b1d */ /* 0x018fe20000010000 */
[----:B------:R-:W-:Y:S01]  /*1a50*/  ELECT P1, URZ, PT ;  /* 0x0000000000ff782f */ /* 0x000fe20003820000 */
[----:B------:R-:W-:Y:S01]  /*1a60*/  @!P3 IMAD.MOV.U32 R2, RZ, RZ, 0x6000 ;  /* 0x00006000ff02b424 */ /* 0x000fe200078e00ff */
[----:B------:R-:W-:Y:S02]  /*1a70*/  UIADD3 UR16, UPT, UPT, UR8, 0xc000, URZ ;  /* 0x0000c00008107890 */ /* 0x000fe4000fffe0ff */
[----:B------:R-:W-:Y:S02]  /*1a80*/  ISETP.LT.U32.AND P1, PT, R36, 0x20, P1 ;  /* 0x000000202400780c */ /* 0x000fe40000f21070 */
[----:B------:R-:W-:Y:S01]  /*1a90*/  ELECT P0, URZ, PT ;  /* 0x0000000000ff782f */ /* 0x000fe20003800000 */
[----:B------:R-:W-:-:S03]  /*1aa0*/  UMOV UR11, UR15 ;  /* 0x0000000f000b7c82 */ /* 0x000fc60008000000 */
[----:B------:R-:W-:-:S07]  /*1ab0*/  ISETP.LT.U32.AND P0, PT, R36, 0x20, P0 ;  /* 0x000000202400780c */ /* 0x000fce0000701070 */
[----:B------:R-:W-:Y:S01]  /*1ac0*/  VOTEU.ANY UP0, P1 ;  /* 0x0000000000ff7886 */ /* 0x000fe20000800100 */
[----:B------:R-:W-:-:S04]  /*1ad0*/  VOTEU.ANY UP2, P1 ;  /* 0x0000000000ff7886 */ /* 0x000fc80000840100 */
[----:B------:R-:W-:Y:S02]  /*1ae0*/  @UP0 UIADD3 UR17, UPT, UPT, UR8, 0x12000, URZ ;  /* 0x0001200008110890 */ /* 0x000fe4000fffe0ff */
[----:B------:R2:W-:Y:S01]  /*1af0*/  @!P3 SYNCS.ARRIVE.TRANS64 RZ, [UR8+0x12000], R2 ;  /* 0x01200002ffffb9a7 */ /* 0x0005e20008000008 */
[----:B------:R-:W-:Y:S01]  /*1b00*/  @UP0 UMOV UR18, URZ ;  /* 0x000000ff00120c82 */ /* 0x000fe20008000000 */
[----:B------:R-:W-:Y:S01]  /*1b10*/  BAR.SYNC.DEFER_BLOCKING 0x0 ;  /* 0x0000000000007b1d */ /* 0x000fe20000010000 */
[----:B------:R-:W-:-:S05]  /*1b20*/  UISETP.NE.U32.AND UP0, UPT, UR22, URZ, UPT ;  /* 0x000000ff1600728c */ /* 0x000fca000bf05070 */
[----:B------:R-:W-:Y:S01]  /*1b30*/  VOTEU.ANY UP1, P0 ;  /* 0x0000000000ff7886 */ /* 0x000fe20000020100 */
[----:B------:R-:W-:-:S04]  /*1b40*/  VOTEU.ANY UP3, P0 ;  /* 0x0000000000ff7886 */ /* 0x000fc80000060100 */
[----:B------:R-:W-:Y:S01]  /*1b50*/  @UP1 UIADD3 UR9, UPT, UPT, UR8, 0x12000, URZ ;  /* 0x0001200008091890 */ /* 0x000fe2000fffe0ff */
[----:B------:R-:W-:Y:S01]  /*1b60*/  @UP1 UMOV UR10, URZ ;  /* 0x000000ff000a1c82 */ /* 0x000fe20008000000 */
[----:B------:R2:W-:Y:S01]  /*1b70*/  @UP2 UTMALDG.2D [UR16], [UR24] ;  /* 0x00000010180025b4 */ /* 0x0005e20008008000 */
[----:B------:R3:W-:Y:S06]  /*1b80*/  MEMBAR.ALL.CTA ;  /* 0x0000000000007992 */ /* 0x0007ec0000008000 */
[----:B---3--:R-:W3:Y:S02]  /*1b90*/  FENCE.VIEW.ASYNC.S ;  /* 0x00000000000073c6 */ /* 0x008ee40000000000 */
[----:B---3--:R-:W-:Y:S06]  /*1ba0*/  BAR.SYNC.DEFER_BLOCKING 0x0 ;  /* 0x0000000000007b1d */ /* 0x008fec0000010000 */
[----:B------:R2:W-:Y:S02]  /*1bb0*/  @UP3 UTMALDG.2D [UR8], [UR26] ;  /* 0x000000081a0035b4 */ /* 0x0005e40008008000 */
[----:B------:R-:W-:Y:S06]  /*1bc0*/  BAR.SYNC.DEFER_BLOCKING 0x0 ;  /* 0x0000000000007b1d */ /* 0x000fec0000010000 */
[----:B------:R-:W3:Y:S02]  /*1bd0*/  SYNCS.PHASECHK.TRANS64.TRYWAIT P0, [UR8+0x12000], RZ ;  /* 0x012000ffff0075a7 */ /* 0x000ee40008001108 */
[----:B--23--:R-:W-:Y:S05]  /*1be0*/  @!P0 BRA `(.L_x_58) ;  /* 0x0000000c00d88947 */ /* 0x00cfea0003800000 */
.L_x_74:
[----:B------:R-:W-:Y:S05]  /*1bf0*/  BRA.U UP0, `(.L_x_59) ;  /* 0x0000000100747547 */ /* 0x000fea000b800000 */
[----:B------:R-:W-:Y:S02]  /*1c00*/  USHF.R.U32.HI UR6, URZ, 0x4, UR16 ;  /* 0x00000004ff067899 */ /* 0x000fe40008011610 */
[----:B------:R-:W-:Y:S02]  /*1c10*/  USHF.R.U32.HI UR10, URZ, 0x4, UR8 ;  /* 0x00000004ff0a7899 */ /* 0x000fe40008011608 */
[----:B------:R-:W-:Y:S02]  /*1c20*/  USGXT.U32 UR6, UR6, 0xe ;  /* 0x0000000e0606789a */ /* 0x000fe40008000000 */
[----:B------:R-:W-:Y:S02]  /*1c30*/  USGXT.U32 UR10, UR10, 0xe ;  /* 0x0000000e0a0a789a */ /* 0x000fe40008000000 */
[----:B------:R-:W-:Y:S02]  /*1c40*/  UIADD3 UR34, UP0, UPT, UR6, 0x2, URZ ;  /* 0x0000000206227890 */ /* 0x000fe4000ff1e0ff */
[----:B------:R-:W-:Y:S01]  /*1c50*/  UIADD3 UR32, UP1, UPT, UR10, 0x2, URZ ;  /* 0x000000020a207890 */ /* 0x000fe2000ff3e0ff */
[----:B------:R-:W-:Y:S01]  /*1c60*/  UMOV UR4, URZ ;  /* 0x000000ff00047c82 */ /* 0x000fe20008000000 */
[----:B------:R-:W-:Y:S01]  /*1c70*/  UMOV UR5, URZ ;  /* 0x000000ff00057c82 */ /* 0x000fe20008000000 */
[----:B------:R-:W-:-:S02]  /*1c80*/  UIADD3.X UR35, UPT, UPT, UR4, 0x40004040, URZ, UP0, !UPT ;  /* 0x4000404004237890 */ /* 0x000fc400087fe4ff */
[----:B------:R-:W-:Y:S02]  /*1c90*/  UIADD3.X UR33, UPT, UPT, UR5, 0x40004040, URZ, UP1, !UPT ;  /* 0x4000404005217890 */ /* 0x000fe40008ffe4ff */
[----:B------:R-:W-:Y:S02]  /*1ca0*/  UIADD3.64 UR4, UPT, UPT, UR34, 0x2, URZ ;  /* 0x0000000222047897 */ /* 0x000fe4000fffe0ff */
[----:B------:R-:W-:Y:S02]  /*1cb0*/  UIADD3.64 UR16, UPT, UPT, UR32, 0x2, URZ ;  /* 0x0000000220107897 */ /* 0x000fe4000fffe0ff */
[----:B------:R-:W-:Y:S02]  /*1cc0*/  UIADD3.64 UR28, UPT, UPT, UR34, 0x4, URZ ;  /* 0x00000004221c7897 */ /* 0x000fe4000fffe0ff */
[----:B------:R-:W-:Y:S01]  /*1cd0*/  UIADD3.64 UR30, UPT, UPT, UR32, 0x4, URZ ;  /* 0x00000004201e7897 */ /* 0x000fe2000fffe0ff */
[----:B------:R-:W-:Y:S01]  /*1ce0*/  UMOV UR36, 0x0 ;  /* 0x0000000000247882 */ /* 0x000fe20000000000 */
[----:B------:R-:W-:Y:S01]  /*1cf0*/  UMOV UR37, 0x4200490 ;  /* 0x0420049000257882 */ /* 0x000fe20000000000 */
[----:B------:R-:W-:Y:S01]  /*1d00*/  UMOV UR7, 0x40004040 ;  /* 0x4000404000077882 */ /* 0x000fe20000000000 */
[----:B------:R-:W-:Y:S01]  /*1d10*/  UMOV UR11, 0x40004040 ;  /* 0x40004040000b7882 */ /* 0x000fe20000000000 */
[----:B------:R-:W-:Y:S01]  /*1d20*/  UMOV UR38, 0x0 ;  /* 0x0000000000267882 */ /* 0x000fe20000000000 */
[----:B------:R-:W-:Y:S01]  /*1d30*/  UMOV UR39, 0x4200490 ;  /* 0x0420049000277882 */ /* 0x000fe20000000000 */
[----:B------:R-:W-:Y:S01]  /*1d40*/  UMOV UR40, 0x0 ;  /* 0x0000000000287882 */ /* 0x000fe20000000000 */
[----:B------:R-:W-:Y:S01]  /*1d50*/  UMOV UR41, 0x4200490 ;  /* 0x0420049000297882 */ /* 0x000fe20000000000 */
[----:B------:R2:W-:Y:S01]  /*1d60*/  UTCHMMA gdesc[UR6], gdesc[UR10], tmem[UR23], tmem[UR36], idesc[UR37], !UPT ;  /* 0x00ff240a060075ea */ /* 0x0005e2000f800017 */
[----:B------:R-:W-:Y:S01]  /*1d70*/  UMOV UR42, 0x0 ;  /* 0x00000000002a7882 */ /* 0x000fe20000000000 */
[----:B------:R-:W-:Y:S01]  /*1d80*/  UMOV UR43, 0x4200490 ;  /* 0x04200490002b7882 */ /* 0x000fe20000000000 */
[----:B------:R2:W-:Y:S01]  /*1d90*/  UTCHMMA gdesc[UR34], gdesc[UR32], tmem[UR23], tmem[UR38], idesc[UR39], UPT ;  /* 0x00ff2620220075ea */ /* 0x0005e2000b800017 */
[----:B------:R2:W-:Y:S01]  /*1da0*/  UTCHMMA gdesc[UR4], gdesc[UR16], tmem[UR23], tmem[UR40], idesc[UR41], UPT ;  /* 0x00ff2810040075ea */ /* 0x0005e2000b800017 */
[----:B------:R2:W-:Y:S01]  /*1db0*/  UTCHMMA gdesc[UR28], gdesc[UR30], tmem[UR23], tmem[UR42], idesc[UR43], UPT ;  /* 0x00ff2a1e1c0075ea */ /* 0x0005e2000b800017 */
[----:B------:R-:W-:Y:S01]  /*1dc0*/  NOP ;  /* 0x0000000000007918 */ /* 0x000fe20000000000 */
.L_x_59:
[----:B------:R-:W-:Y:S01]  /*1dd0*/  ELECT P0, URZ, PT ;  /* 0x0000000000ff782f */ /* 0x000fe20003800000 */
[----:B--2---:R-:W-:Y:S01]  /*1de0*/  UMOV UR4, UR12 ;  /* 0x0000000c00047c82 */ /* 0x004fe20008000000 */
[----:B------:R-:W-:Y:S02]  /*1df0*/  UMOV UR5, URZ ;  /* 0x000000ff00057c82 */ /* 0x000fe40008000000 */
[----:B------:R-:W-:-:S13]  /*1e00*/  ISETP.LT.U32.AND P0, PT, R36, 0x20, P0 ;  /* 0x000000202400780c */ /* 0x000fda0000701070 */
[----:B------:R-:W-:Y:S01]  /*1e10*/  VOTEU.ANY UP0, P0 ;  /* 0x0000000000ff7886 */ /* 0x000fe20000000100 */
[----:B------:R-:W-:Y:S01]  /*1e20*/  VOTEU.ANY UP1, P0 ;  /* 0x0000000000ff7886 */ /* 0x000fe20000020100 */
[----:B------:R-:W-:-:S03]  /*1e30*/  ISETP.GE.U32.AND P0, PT, R6, 0x41, PT ;  /* 0x000000410600780c */ /* 0x000fc60003f06070 */
[----:B------:R-:W-:Y:S02]  /*1e40*/  @UP0 UMOV UR4, UR4 ;  /* 0x0000000400040c82 */ /* 0x000fe40008000000 */
[----:B------:R2:W-:Y:S01]  /*1e50*/  @UP1 UTCBAR [UR4], URZ ;  /* 0x000000ff040013e9 */ /* 0x0005e200080000ff */
[----:B------:R-:W-:Y:S06]  /*1e60*/  BAR.SYNC.DEFER_BLOCKING 0x0 ;  /* 0x0000000000007b1d */ /* 0x000fec0000010000 */
[----:B------:R-:W3:Y:S02]  /*1e70*/  SYNCS.PHASECHK.TRANS64.TRYWAIT P1, [UR8+0x12020], RZ ;  /* 0x012020ffff0075a7 */ /* 0x000ee40008021108 */
[----:B--23--:R-:W-:Y:S05]  /*1e80*/  @!P1 BRA `(.L_x_60) ;  /* 0x0000000c003c9947 */ /* 0x00cfea0003800000 */
.L_x_75:
[----:B------:R-:W-:Y:S01]  /*1e90*/  UMOV UR4, URZ ;  /* 0x000000ff00047c82 */ /* 0x000fe20008000000 */
[----:B------:R-:W-:Y:S05]  /*1ea0*/  @!P0 BRA `(.L_x_57) ;  /* 0x0000000400588947 */ /* 0x000fea0003800000 */
[----:B------:R-:W2:Y:S01]  /*1eb0*/  LDCU UR29, c[0x0][0x3a0] ;  /* 0x00007400ff1d77ac */ /* 0x000ea20008000800 */
[----:B------:R-:W-:Y:S01]  /*1ec0*/  UMOV UR9, 0x1 ;  /* 0x0000000100097882 */ /* 0x000fe20000000000 */
[----:B------:R-:W-:-:S05]  /*1ed0*/  UMOV UR18, 0x40 ;  /* 0x0000004000127882 */ /* 0x000fca0000000000 */
.L_x_64:
[----:B------:R-:W-:Y:S01]  /*1ee0*/  BAR.SYNC.DEFER_BLOCKING 0x0 ;  /* 0x0000000000007b1d */ /* 0x000fe20000010000 */
[----:B------:R-:W-:Y:S01]  /*1ef0*/  ULEA UR28, UR9, UR8, 0x3 ;  /* 0x00000008091c7291 */ /* 0x000fe2000f8e18ff */
[----:B------:R-:W-:Y:S01]  /*1f00*/  @!P3 IMAD.MOV.U32 R2, RZ, RZ, 0x6000 ;  /* 0x00006000ff02b424 */ /* 0x000fe200078e00ff */
[----:B------:R-:W-:Y:S01]  /*1f10*/  ELECT P1, URZ, PT ;  /* 0x0000000000ff782f */ /* 0x000fe20003820000 */
[----:B------:R-:W-:-:S03]  /*1f20*/  ULEA UR16, UR9, UR8, 0xd ;  /* 0x0000000809107291 */ /* 0x000fc6000f8e68ff */
[----:B------:R-:W-:Y:S02]  /*1f30*/  ISETP.LT.U32.AND P1, PT, R36, 0x20, P1 ;  /* 0x000000202400780c */ /* 0x000fe40000f21070 */
[----:B------:R-:W-:Y:S01]  /*1f40*/  ELECT P0, URZ, PT ;  /* 0x0000000000ff782f */ /* 0x000fe20003800000 */
[----:B------:R-:W-:-:S03]  /*1f50*/  UIADD3 UR16, UPT, UPT, UR16, 0xc000, URZ ;  /* 0x0000c00010107890 */ /* 0x000fc6000fffe0ff */
[----:B------:R-:W-:Y:S01]  /*1f60*/  ISETP.LT.U32.AND P0, PT, R36, 0x20, P0 ;  /* 0x000000202400780c */ /* 0x000fe20000701070 */
[----:B------:R-:W-:Y:S01]  /*1f70*/  ULEA UR12, UR9, UR8, 0xe ;  /* 0x00000008090c7291 */ /* 0x000fe2000f8e70ff */
[----:B------:R-:W-:Y:S01]  /*1f80*/  UMOV UR14, UR18 ;  /* 0x00000012000e7c82 */ /* 0x000fe20008000000 */
[----:B------:R-:W-:-:S04]  /*1f90*/  USHF.L.U32 UR5, UR4, 0x1f, URZ ;  /* 0x0000001f04057899 */ /* 0x000fc800080006ff */
[----:B------:R-:W-:Y:S01]  /*1fa0*/  VOTEU.ANY UP0, P1 ;  /* 0x0000000000ff7886 */ /* 0x000fe20000800100 */
[----:B------:R3:W-:Y:S04]  /*1fb0*/  @!P3 SYNCS.ARRIVE.TRANS64 RZ, [UR28+0x12000], R2 ;  /* 0x01200002ffffb9a7 */ /* 0x0007e8000800001c */
[----:B------:R-:W-:Y:S01]  /*1fc0*/  @UP0 UIADD3 UR17, UPT, UPT, UR28, 0x12000, URZ ;  /* 0x000120001c110890 */ /* 0x000fe2000fffe0ff */
[----:B------:R-:W-:Y:S01]  /*1fd0*/  VOTEU.ANY UP0, P1 ;  /* 0x0000000000ff7886 */ /* 0x000fe20000800100 */
[----:B------:R-:W-:Y:S01]  /*1fe0*/  BAR.SYNC.DEFER_BLOCKING 0x0 ;  /* 0x0000000000007b1d */ /* 0x000fe20000010000 */
[----:B---3--:R-:W-:-:S05]  /*1ff0*/  IMAD.U32 R2, RZ, RZ, UR5 ;  /* 0x00000005ff027e24 */ /* 0x008fca000f8e00ff */
[----:B------:R-:W-:-:S05]  /*2000*/  VOTEU.ANY UP1, P0 ;  /* 0x0000000000ff7886 */ /* 0x000fca0000020100 */
[----:B------:R-:W-:Y:S01]  /*2010*/  @UP1 UIADD3 UR13, UPT, UPT, UR28, 0x12000, URZ ;  /* 0x000120001c0d1890 */ /* 0x000fe2000fffe0ff */
[----:B------:R-:W-:Y:S01]  /*2020*/  VOTEU.ANY UP1, P0 ;  /* 0x0000000000ff7886 */ /* 0x000fe20000020100 */
[----:B------:R3:W-:Y:S01]  /*2030*/  @UP0 UTMALDG.2D [UR16], [UR24] ;  /* 0x00000010180005b4 */ /* 0x0007e20008008000 */
[----:B------:R-:W-:Y:S01]  /*2040*/  UISETP.NE.U32.AND UP0, UPT, UR22, URZ, UPT ;  /* 0x000000ff1600728c */ /* 0x000fe2000bf05070 */
[----:B------:R4:W-:Y:S06]  /*2050*/  MEMBAR.ALL.CTA ;  /* 0x0000000000007992 */ /* 0x0009ec0000008000 */
[----:B----4-:R-:W4:Y:S02]  /*2060*/  FENCE.VIEW.ASYNC.S ;  /* 0x00000000000073c6 */ /* 0x010f240000000000 */
[----:B----4-:R-:W-:Y:S06]  /*2070*/  BAR.SYNC.DEFER_BLOCKING 0x0 ;  /* 0x0000000000007b1d */ /* 0x010fec0000010000 */
[----:B------:R3:W-:Y:S02]  /*2080*/  @UP1 UTMALDG.2D [UR12], [UR26] ;  /* 0x0000000c1a0015b4 */ /* 0x0007e40008008000 */
[----:B------:R-:W-:Y:S06]  /*2090*/  BAR.SYNC.DEFER_BLOCKING 0x0 ;  /* 0x0000000000007b1d */ /* 0x000fec0000010000 */
[----:B------:R-:W4:Y:S02]  /*20a0*/  SYNCS.PHASECHK.TRANS64.TRYWAIT P0, [UR28+0x12000], R2 ;  /* 0x01200002ff0075a7 */ /* 0x000f24000800111c */
[----:B---34-:R-:W-:Y:S05]  /*20b0*/  @!P0 BRA `(.L_x_61) ;  /* 0x0000000800bc8947 */ /* 0x018fea0003800000 */
.L_x_76:
        /* <DEDUP_REMOVED lines=11> */
[----:B------:R-:W-:Y:S02]  /*2170*/  UIADD3 UR6, UP0, UPT, UR16, 0x2, URZ ;  /* 0x0000000210067890 */ /* 0x000fe4000ff1e0ff */
[----:B------:R-:W-:Y:S02]  /*2180*/  UIADD3 UR32, UP1, UPT, UR30, 0x2, URZ ;  /* 0x000000021e207890 */ /* 0x000fe4000ff3e0ff */
[----:B------:R-:W-:Y:S02]  /*2190*/  UIADD3 UR34, UP2, UPT, UR16, 0x4, URZ ;  /* 0x0000000410227890 */ /* 0x000fe4000ff5e0ff */
[----:B------:R-:W-:Y:S02]  /*21a0*/  UIADD3 UR36, UP3, UPT, UR30, 0x4, URZ ;  /* 0x000000041e247890 */ /* 0x000fe4000ff7e0ff */
[----:B------:R-:W-:-:S02]  /*21b0*/  UIADD3.X UR7, UPT, UPT, UR17, URZ, URZ, UP0, !UPT ;  /* 0x000000ff11077290 */ /* 0x000fc400087fe4ff */
[----:B------:R-:W-:Y:S02]  /*21c0*/  UIADD3.X UR33, UPT, UPT, UR31, URZ, URZ, UP1, !UPT ;  /* 0x000000ff1f217290 */ /* 0x000fe40008ffe4ff */
[----:B------:R-:W-:Y:S02]  /*21d0*/  UIADD3.X UR35, UPT, UPT, UR17, URZ, URZ, UP2, !UPT ;  /* 0x000000ff11237290 */ /* 0x000fe400097fe4ff */
[----:B------:R-:W-:Y:S01]  /*21e0*/  UIADD3.X UR37, UPT, UPT, UR31, URZ, URZ, UP3, !UPT ;  /* 0x000000ff1f257290 */ /* 0x000fe20009ffe4ff */
        /* <DEDUP_REMOVED lines=8> */
[----:B------:R3:W-:Y:S01]  /*2270*/  UTCHMMA gdesc[UR10], gdesc[UR12], tmem[UR23], tmem[UR38], idesc[UR39], UPT ;  /* 0x00ff260c0a0075ea */ /* 0x0007e2000b800017 */
[----:B------:R-:W-:Y:S01]  /*2280*/  UMOV UR44, 0x0 ;  /* 0x00000000002c7882 */ /* 0x000fe20000000000 */
[----:B------:R-:W-:Y:S01]  /*2290*/  UMOV UR45, 0x4200490 ;  /* 0x04200490002d7882 */ /* 0x000fe20000000000 */
[----:B------:R3:W-:Y:S01]  /*22a0*/  UTCHMMA gdesc[UR16], gdesc[UR30], tmem[UR23], tmem[UR40], idesc[UR41], UPT ;  /* 0x00ff281e100075ea */ /* 0x0007e2000b800017 */
[----:B------:R3:W-:Y:S01]  /*22b0*/  UTCHMMA gdesc[UR6], gdesc[UR32], tmem[UR23], tmem[UR42], idesc[UR43], UPT ;  /* 0x00ff2a20060075ea */ /* 0x0007e2000b800017 */
[----:B------:R3:W-:Y:S01]  /*22c0*/  UTCHMMA gdesc[UR34], gdesc[UR36], tmem[UR23], tmem[UR44], idesc[UR45], UPT ;  /* 0x00ff2c24220075ea */ /* 0x0007e2000b800017 */
[----:B------:R-:W-:Y:S01]  /*22d0*/  NOP ;  /* 0x0000000000007918 */ /* 0x000fe20000000000 */
.L_x_62:
[----:B------:R-:W-:Y:S01]  /*22e0*/  ELECT P0, URZ, PT ;  /* 0x0000000000ff782f */ /* 0x000fe20003800000 */
[----:B---3--:R-:W-:-:S03]  /*22f0*/  UIADD3 UR6, UPT, UPT, UR28, 0x12020, URZ ;  /* 0x000120201c067890 */ /* 0x008fc6000fffe0ff */
[----:B------:R-:W-:Y:S01]  /*2300*/  ISETP.LT.U32.AND P0, PT, R36, 0x20, P0 ;  /* 0x000000202400780c */ /* 0x000fe20000701070 */
[----:B------:R-:W-:-:S12]  /*2310*/  UMOV UR7, URZ ;  /* 0x000000ff00077c82 */ /* 0x000fd80008000000 */
[----:B------:R-:W-:Y:S01]  /*2320*/  VOTEU.ANY UP0, P0 ;  /* 0x0000000000ff7886 */ /* 0x000fe20000000100 */
[----:B------:R-:W-:-:S04]  /*2330*/  VOTEU.ANY UP1, P0 ;  /* 0x0000000000ff7886 */ /* 0x000fc80000020100 */
[----:B------:R-:W-:Y:S02]  /*2340*/  @UP0 UMOV UR6, UR6 ;  /* 0x0000000600060c82 */ /* 0x000fe40008000000 */
[----:B------:R3:W-:Y:S01]  /*2350*/  @UP1 UTCBAR [UR6], URZ ;  /* 0x000000ff060013e9 */ /* 0x0007e200080000ff */
[----:B------:R-:W-:Y:S06]  /*2360*/  BAR.SYNC.DEFER_BLOCKING 0x0 ;  /* 0x0000000000007b1d */ /* 0x000fec0000010000 */
[----:B------:R-:W4:Y:S02]  /*2370*/  SYNCS.PHASECHK.TRANS64.TRYWAIT P0, [UR28+0x12020], R2 ;  /* 0x01202002ff0075a7 */ /* 0x000f24000800111c */
[----:B---34-:R-:W-:Y:S05]  /*2380*/  @!P0 BRA `(.L_x_63) ;  /* 0x0000000800148947 */ /* 0x018fea0003800000 */
.L_x_77:
[----:B------:R-:W-:Y:S02]  /*2390*/  UIADD3 UR9, UPT, UPT, UR9, 0x1, URZ ;  /* 0x0000000109097890 */ /* 0x000fe4000fffe0ff */
[----:B------:R-:W-:Y:S02]  /*23a0*/  UIADD3 UR18, UPT, UPT, UR18, 0x40, URZ ;  /* 0x0000004012127890 */ /* 0x000fe4000fffe0ff */
[----:B------:R-:W-:-:S04]  /*23b0*/  UISETP.NE.U32.AND UP0, UPT, UR9, 0x3, UPT ;  /* 0x000000030900788c */ /* 0x000fc8000bf05070 */
[----:B------:R-:W-:Y:S02]  /*23c0*/  USEL UR5, URZ, 0x1, UP0 ;  /* 0x00000001ff057887 */ /* 0x000fe40008000000 */
[----:B------:R-:W-:Y:S02]  /*23d0*/  USEL UR9, UR9, URZ, UP0 ;  /* 0x000000ff09097287 */ /* 0x000fe40008000000 */
[----:B--2---:R-:W-:Y:S02]  /*23e0*/  UISETP.GE.AND UP0, UPT, UR18, UR29, UPT ;  /* 0x0000001d1200728c */ /* 0x004fe4000bf06270 */
[----:B------:R-:W-:-:S07]  /*23f0*/  ULOP3.LUT UR4, UR4, UR5, URZ, 0x3c, !UPT ;  /* 0x0000000504047292 */ /* 0x000fce000f8e3cff */
[----:B------:R-:W-:Y:S05]  /*2400*/  BRA.U !UP0, `(.L_x_64) ;  /* 0xfffffff908b47547 */ /* 0x000fea000b83ffff */
.L_x_57:
[----:B---34-:R-:W-:Y:S01]  /*2410*/  BAR.SYNC.DEFER_BLOCKING 0x0 ;  /* 0x0000000000007b1d */ /* 0x018fe20000010000 */
[----:B------:R-:W-:-:S05]  /*2420*/  IMAD.SHL.U32 R2, R0, 0x40, RZ ;  /* 0x0000004000027824 */ /* 0x000fca00078e00ff */
[----:B------:R-:W-:Y:S04]  /*2430*/  BSSY.RECONVERGENT B5, `(.L_x_65) ;  /* 0x0000004000057945 */ /* 0x000fe80003800200 */
[----:B------:R-:W-:Y:S05]  /*2440*/  @P3 BRA `(.L_x_66) ;  /* 0x0000000000083947 */ /* 0x000fea0003800000 */
[----:B------:R-:W2:Y:S02]  /*2450*/  SYNCS.CCTL.IV [UR8+0x12000] ;  /* 0x01200000ff0079b1 */ /* 0x000ea40008000008 */
[----:B--2---:R-:W2:Y:S02]  /*2460*/  SYNCS.CCTL.IV [UR8+0x12020] ;  /* 0x01202000ff0079b1 */ /* 0x004ea40008000008 */
.L_x_66:
[----:B------:R-:W-:Y:S05]  /*2470*/  BSYNC.RECONVERGENT B5 ;  /* 0x0000000000057941 */ /* 0x000fea0003800200 */
.L_x_65:
[----:B--2---:R-:W-:Y:S06]  /*2480*/  BAR.SYNC.DEFER_BLOCKING 0x0 ;  /* 0x0000000000007b1d */ /* 0x004fec0000010000 */
[----:B------:R-:W-:Y:S04]  /*2490*/  BSSY.RECONVERGENT B5, `(.L_x_67) ;  /* 0x0000004000057945 */ /* 0x000fe80003800200 */
[----:B------:R-:W-:Y:S05]  /*24a0*/  @P3 BRA `(.L_x_68) ;  /* 0x0000000000083947 */ /* 0x000fea0003800000 */
[----:B------:R-:W2:Y:S02]  /*24b0*/  SYNCS.CCTL.IV [UR8+0x12008] ;  /* 0x01200800ff0079b1 */ /* 0x000ea40008000008 */
[----:B--2---:R-:W2:Y:S02]  /*24c0*/  SYNCS.CCTL.IV [UR8+0x12028] ;  /* 0x01202800ff0079b1 */ /* 0x004ea40008000008 */
.L_x_68:
[----:B------:R-:W-:Y:S05]  /*24d0*/  BSYNC.RECONVERGENT B5 ;  /* 0x0000000000057941 */ /* 0x000fea0003800200 */
.L_x_67:
[----:B--2---:R-:W-:Y:S06]  /*24e0*/  BAR.SYNC.DEFER_BLOCKING 0x0 ;  /* 0x0000000000007b1d */ /* 0x004fec0000010000 */
[----:B------:R-:W-:Y:S04]  /*24f0*/  BSSY.RECONVERGENT B5, `(.L_x_69) ;  /* 0x0000004000057945 */ /* 0x000fe80003800200 */
[----:B------:R-:W-:Y:S05]  /*2500*/  @P3 BRA `(.L_x_70) ;  /* 0x0000000000083947 */ /* 0x000fea0003800000 */
[----:B------:R-:W2:Y:S02]  /*2510*/  SYNCS.CCTL.IV [UR8+0x12010] ;  /* 0x01201000ff0079b1 */ /* 0x000ea40008000008 */
[----:B--2---:R-:W2:Y:S02]  /*2520*/  SYNCS.CCTL.IV [UR8+0x12030] ;  /* 0x01203000ff0079b1 */ /* 0x004ea40008000008 */
.L_x_70:
[----:B------:R-:W-:Y:S05]  /*2530*/  BSYNC.RECONVERGENT B5 ;  /* 0x0000000000057941 */ /* 0x000fea0003800200 */
.L_x_69:
[----:B------:R-:W-:Y:S01]  /*2540*/  USHF.L.U32 UR4, UR22, 0x15, URZ ;  /* 0x0000001516047899 */ /* 0x000fe200080006ff */
[----:B------:R-:W-:Y:S01]  /*2550*/  IMAD.SHL.U32 R3, R0, 0x10, RZ ;  /* 0x0000001000037824 */ /* 0x000fe200078e00ff */
[----:B------:R-:W-:Y:S01]  /*2560*/  USHF.L.U32 UR5, UR22, 0x4, URZ ;  /* 0x0000000416057899 */ /* 0x000fe200080006ff */
[----:B------:R-:W-:Y:S01]  /*2570*/  LOP3.LUT R2, R2, 0x3800, RZ, 0xc0, !PT ;  /* 0x0000380002027812 */ /* 0x000fe200078ec0ff */
[----:B------:R-:W-:Y:S02]  /*2580*/  ULOP3.LUT UR4, UR4, 0x600000, URZ, 0xc0, !UPT ;  /* 0x0060000004047892 */ /* 0x000fe4000f8ec0ff */
[----:B------:R-:W-:Y:S01]  /*2590*/  ULOP3.LUT UR5, UR5, 0x40, URZ, 0xc0, !UPT ;  /* 0x0000004005057892 */ /* 0x000fe2000f8ec0ff */
[----:B------:R-:W-:Y:S01]  /*25a0*/  LOP3.LUT R3, R2, 0x70, R3, 0xf8, !PT ;  /* 0x0000007002037812 */ /* 0x000fe200078ef803 */
[C---:B------:R-:W-:Y:S01]  /*25b0*/  IMAD.SHL.U32 R2, R0.reuse, 0x4, RZ ;  /* 0x0000000400027824 */ /* 0x040fe200078e00ff */
[----:B------:R-:W-:Y:S01]  /*25c0*/  ELECT P0, URZ, PT ;  /* 0x0000000000ff782f */ /* 0x000fe20003800000 */
[----:B------:R-:W-:Y:S01]  /*25d0*/  IMAD.SHL.U32 R0, R0, 0x80, RZ ;  /* 0x0000008000007824 */ /* 0x000fe200078e00ff */
[----:B------:R-:W-:-:S02]  /*25e0*/  UIADD3 UR4, UPT, UPT, UR5, UR4, UR23 ;  /* 0x0000000405047290 */ /* 0x000fc4000fffe017 */
[----:B------:R-:W-:Y:S01]  /*25f0*/  LOP3.LUT R3, R3, 0x40, R2, 0x78, !PT ;  /* 0x0000004003037812 */ /* 0x000fe200078e7802 */
[----:B------:R-:W-:Y:S01]  /*2600*/  ULOP3.LUT UR22, UR22, 0x1, URZ, 0xc0, !UPT ;  /* 0x0000000116167892 */ /* 0x000fe2000f8ec0ff */
[----:B------:R-:W-:Y:S01]  /*2610*/  ISETP.LT.U32.AND P0, PT, R36, 0x40, P0 ;  /* 0x000000402400780c */ /* 0x000fe20000701070 */
[----:B------:R-:W-:Y:S01]  /*2620*/  UMOV UR6, UR19 ;  /* 0x0000001300067c82 */ /* 0x000fe20008000000 */
[----:B------:R-:W-:Y:S01]  /*2630*/  LOP3.LUT R0, R3, 0x780, R0, 0xf8, !PT ;  /* 0x0000078003007812 */ /* 0x000fe200078ef800 */
[----:B------:R-:W-:Y:S02]  /*2640*/  ULEA UR5, UR22, UR15, 0x6 ;  /* 0x0000000f16057291 */ /* 0x000fe4000f8e30ff */
[----:B-----5:R-:W-:Y:S01]  /*2650*/  LDTM.16dp32bit_t0_t15.x32 R4, tmem[UR4] ;  /* 0x00000004000479ee */ /* 0x020fe20008a80000 */
[----:B------:R-:W3:Y:S01]  /*2660*/  LDTM.16dp32bit_t16_t31.x32 R4, tmem[UR4+0x20] ;  /* 0x00002004000479ee */ /* 0x000ee20008aa0000 */
[C---:B------:R-:W-:Y:S01]  /*2670*/  LOP3.LUT R2, R0.reuse, 0x10, RZ, 0x3c, !PT ;  /* 0x0000001000027812 */ /* 0x040fe200078e3cff */
[----:B------:R-:W-:Y:S01]  /*2680*/  NOP ;  /* 0x0000000000007918 */ /* 0x000fe20000000000 */
[----:B------:R-:W-:Y:S01]  /*2690*/  LOP3.LUT R3, R0, 0x20, RZ, 0x3c, !PT ;  /* 0x0000002000037812 */ /* 0x000fe200078e3cff */
[----:B------:R-:W-:-:S03]  /*26a0*/  ULEA UR4, UR22, UR8, 0xd ;  /* 0x0000000816047291 */ /* 0x000fc6000f8e68ff */
[----:B---3--:R-:W-:Y:S01]  /*26b0*/  VOTEU.ANY UP1, P0 ;  /* 0x0000000000ff7886 */ /* 0x008fe20000020100 */
[----:B------:R-:W-:Y:S01]  /*26c0*/  VOTEU.ANY UP0, P0 ;  /* 0x0000000000ff7886 */ /* 0x000fe20000000100 */
[----:B------:R-:W-:Y:S02]  /*26d0*/  F2FP.BF16.F32.PACK_AB R4, R5, R4 ;  /* 0x000000040504723e */ /* 0x000fe400000010ff */
[----:B------:R-:W-:Y:S02]  /*26e0*/  F2FP.BF16.F32.PACK_AB R5, R7, R6 ;  /* 0x000000060705723e */ /* 0x000fe400000010ff */
[----:B------:R-:W-:Y:S02]  /*26f0*/  F2FP.BF16.F32.PACK_AB R12, R13, R12 ;  /* 0x0000000c0d0c723e */ /* 0x000fe400000010ff */
[----:B------:R-:W-:Y:S02]  /*2700*/  F2FP.BF16.F32.PACK_AB R6, R9, R8 ;  /* 0x000000080906723e */ /* 0x000fe400000010ff */
[----:B------:R-:W-:-:S02]  /*2710*/  F2FP.BF16.F32.PACK_AB R7, R11, R10 ;  /* 0x0000000a0b07723e */ /* 0x000fc400000010ff */
[----:B------:R-:W-:Y:S02]  /*2720*/  F2FP.BF16.F32.PACK_AB R13, R15, R14 ;  /* 0x0000000e0f0d723e */ /* 0x000fe400000010ff */
[----:B------:R-:W-:Y:S01]  /*2730*/  F2FP.BF16.F32.PACK_AB R20, R21, R20 ;  /* 0x000000141514723e */ /* 0x000fe200000010ff */
[----:B--2---:R2:W-:Y:S01]  /*2740*/  STS.128 [R0+UR8], R4 ;  /* 0x0000000400007988 */ /* 0x0045e20008000c08 */
[----:B------:R-:W-:Y:S02]  /*2750*/  F2FP.BF16.F32.PACK_AB R14, R17, R16 ;  /* 0x00000010110e723e */ /* 0x000fe400000010ff */
[----:B------:R-:W-:Y:S02]  /*2760*/  F2FP.BF16.F32.PACK_AB R15, R19, R18 ;  /* 0x00000012130f723e */ /* 0x000fe400000010ff */
[----:B------:R-:W-:Y:S02]  /*2770*/  F2FP.BF16.F32.PACK_AB R21, R23, R22 ;  /* 0x000000161715723e */ /* 0x000fe400000010ff */
[----:B------:R-:W-:Y:S01]  /*2780*/  F2FP.BF16.F32.PACK_AB R28, R29, R28 ;  /* 0x0000001c1d1c723e */ /* 0x000fe200000010ff */
[----:B------:R2:W-:Y:S01]  /*2790*/  STS.128 [R2+UR8], R12 ;  /* 0x0000000c02007988 */ /* 0x0005e20008000c08 */
[----:B------:R-:W-:-:S02]  /*27a0*/  F2FP.BF16.F32.PACK_AB R22, R25, R24 ;  /* 0x000000181916723e */ /* 0x000fc400000010ff */
[----:B------:R-:W-:Y:S02]  /*27b0*/  F2FP.BF16.F32.PACK_AB R23, R27, R26 ;  /* 0x0000001a1b17723e */ /* 0x000fe400000010ff */
[----:B------:R-:W-:Y:S02]  /*27c0*/  F2FP.BF16.F32.PACK_AB R29, R31, R30 ;  /* 0x0000001e1f1d723e */ /* 0x000fe400000010ff */
[----:B------:R-:W-:Y:S01]  /*27d0*/  F2FP.BF16.F32.PACK_AB R30, R33, R32 ;  /* 0x00000020211e723e */ /* 0x000fe200000010ff */
[----:B------:R2:W-:Y:S01]  /*27e0*/  STS.128 [R3+UR8], R20 ;  /* 0x0000001403007988 */ /* 0x0005e20008000c08 */
[----:B------:R-:W-:Y:S02]  /*27f0*/  F2FP.BF16.F32.PACK_AB R31, R35, R34 ;  /* 0x00000022231f723e */ /* 0x000fe400000010ff */
[----:B------:R-:W-:-:S05]  /*2800*/  LOP3.LUT R8, R0, 0x30, RZ, 0x3c, !PT ;  /* 0x0000003000087812 */ /* 0x000fca00078e3cff */
[----:B------:R2:W-:Y:S01]  /*2810*/  STS.128 [R8+UR8], R28 ;  /* 0x0000001c08007988 */ /* 0x0005e20008000c08 */
[----:B------:R3:W-:Y:S06]  /*2820*/  MEMBAR.ALL.CTA ;  /* 0x0000000000007992 */ /* 0x0007ec0000008000 */
[----:B---3--:R-:W3:Y:S02]  /*2830*/  FENCE.VIEW.ASYNC.S ;  /* 0x00000000000073c6 */ /* 0x008ee40000000000 */
[----:B---3--:R-:W-:Y:S06]  /*2840*/  BAR.SYNC.DEFER_BLOCKING 0x0 ;  /* 0x0000000000007b1d */ /* 0x008fec0000010000 */
[----:B------:R2:W-:Y:S01]  /*2850*/  @UP1 UTMASTG.2D [UR4], [UR20] ;  /* 0x00000004140013b5 */ /* 0x0005e20008008000 */
[----:B------:R0:W-:Y:S01]  /*2860*/  UTMACMDFLUSH ;  /* 0x00000000000079b7 */ /* 0x0001e20000000000 */
[----:B------:R-:W-:-:S04]  /*2870*/  DEPBAR.LE SB0, 0x0 ;  /* 0x000080000000791a */ /* 0x000fc80000000000 */
[----:B------:R-:W-:Y:S08]  /*2880*/  BAR.SYNC.DEFER_BLOCKING 0x0 ;  /* 0x0000000000007b1d */ /* 0x000ff00000010000 */
[----:B------:R-:W-:Y:S06]  /*2890*/  BAR.SYNC.DEFER_BLOCKING 0x0 ;  /* 0x0000000000007b1d */ /* 0x000fec0000010000 */
[----:B--2---:R-:W-:Y:S05]  /*28a0*/  @P2 BRA `(.L_x_71) ;  /* 0x0000000000a02947 */ /* 0x004fea0003800000 */
[----:B------:R-:W2:Y:S01]  /*28b0*/  S2UR UR5, SR_CgaCtaId ;  /* 0x00000000000579c3 */ /* 0x000ea20000008800 */
[----:B------:R-:W-:Y:S01]  /*28c0*/  NOP ;  /* 0x0000000000007918 */ /* 0x000fe20000000000 */
[----:B------:R-:W-:Y:S01]  /*28d0*/  UMOV UR4, 0x50 ;  /* 0x0000005000047882 */ /* 0x000fe20000000000 */
[----:B------:R-:W-:Y:S02]  /*28e0*/  IMAD.U32 R0, RZ, RZ, UR23 ;  /* 0x00000017ff007e24 */ /* 0x000fe4000f8e00ff */
[----:B------:R-:W-:Y:S02]  /*28f0*/  IMAD.MOV.U32 R3, RZ, RZ, 0xf ;  /* 0x0000000fff037424 */ /* 0x000fe400078e00ff */
[----:B------:R-:W-:Y:S01]  /*2900*/  IMAD.MOV.U32 R7, RZ, RZ, 0x1 ;  /* 0x00000001ff077424 */ /* 0x000fe200078e00ff */
[----:B------:R-:W-:-:S04]  /*2910*/  LOP3.LUT R0, R0, 0xffff, RZ, 0xc0, !PT ;  /* 0x0000ffff00007812 */ /* 0x000fc800078ec0ff */
[----:B------:R-:W-:-:S05]  /*2920*/  SHF.R.U32.HI R0, RZ, 0x5, R0 ;  /* 0x00000005ff007819 */ /* 0x000fca0000011600 */
[----:B------:R-:W-:Y:S01]  /*2930*/  VIADD R2, R0, 0x10 ;  /* 0x0000001000027836 */ /* 0x000fe20000000000 */
[----:B------:R-:W-:Y:S01]  /*2940*/  SHF.L.U32 R0, R3, R0, RZ ;  /* 0x0000000003007219 */ /* 0x000fe200000006ff */
[----:B--2---:R-:W-:-:S03]  /*2950*/  ULEA UR6, UR5, UR4, 0x18 ;  /* 0x0000000405067291 */ /* 0x004fc6000f8ec0ff */
[----:B------:R-:W-:-:S04]  /*2960*/  SHF.L.U32 R3, R7, R2, RZ ;  /* 0x0000000207037219 */ /* 0x000fc800000006ff */
[----:B------:R-:W-:Y:S02]  /*2970*/  LOP3.LUT R0, R3, R0, RZ, 0xfc, !PT ;  /* 0x0000000003007212 */ /* 0x000fe400078efcff */
[----:B------:R-:W2:Y:S02]  /*2980*/  LDS R5, [UR6] ;  /* 0x00000006ff057984 */ /* 0x000ea40008000800 */
[C---:B------:R-:W-:Y:S02]  /*2990*/  LOP3.LUT R2, R0.reuse, 0xffff, RZ, 0xc0, !PT ;  /* 0x0000ffff00027812 */ /* 0x040fe400078ec0ff */
[----:B--2---:R-:W-:-:S04]  /*29a0*/  LOP3.LUT R3, R0, 0xffff, R5, 0x80, !PT ;  /* 0x0000ffff00037812 */ /* 0x004fc800078e8005 */
[----:B------:R-:W-:-:S13]  /*29b0*/  ISETP.NE.AND P0, PT, R3, R2, PT ;  /* 0x000000020300720c */ /* 0x000fda0003f05270 */
[----:B------:R-:W-:Y:S05]  /*29c0*/  @P0 BRA `(.L_x_72) ;  /* 0x0000000000500947 */ /* 0x000fea0003800000 */
[----:B------:R-:W-:Y:S02]  /*29d0*/  SHF.R.U32.HI R5, RZ, 0x10, R5 ;  /* 0x00000010ff057819 */ /* 0x000fe40000011605 */
[----:B------:R-:W-:-:S04]  /*29e0*/  SHF.R.U32.HI R2, RZ, 0x10, R0 ;  /* 0x00000010ff027819 */ /* 0x000fc80000011600 */
[----:B------:R-:W-:-:S04]  /*29f0*/  LOP3.LUT R5, R5, R2, RZ, 0xc0, !PT ;  /* 0x0000000205057212 */ /* 0x000fc800078ec0ff */
[----:B------:R-:W-:-:S13]  /*2a00*/  ISETP.NE.AND P0, PT, R5, R2, PT ;  /* 0x000000020500720c */ /* 0x000fda0003f05270 */
[----:B------:R-:W-:Y:S05]  /*2a10*/  @P0 BRA `(.L_x_73) ;  /* 0x0000000000300947 */ /* 0x000fea0003800000 */
[----:B------:R-:W-:Y:S01]  /*2a20*/  R2UR UR4, R0 ;  /* 0x00000000000472ca */ /* 0x000fe200000e0000 */
[----:B------:R-:W-:Y:S01]  /*2a30*/  VOTEU.ANY UR5, UPT, PT ;  /* 0x0000000000057886 */ /* 0x000fe200038e0100 */
[----:B------:R-:W2:Y:S01]  /*2a40*/  S2R R0, SR_LANEID ;  /* 0x0000000000007919 */ /* 0x000ea20000000000 */
[----:B------:R-:W-:-:S10]  /*2a50*/  UFLO.U32 UR5, UR5 ;  /* 0x00000005000572bd */ /* 0x000fd400080e0000 */
[----:B------:R-:W-:-:S06]  /*2a60*/  ULOP3.LUT UR4, URZ, UR4, URZ, 0x33, !UPT ;  /* 0x00000004ff047292 */ /* 0x000fcc000f8e33ff */
[----:B------:R-:W-:-:S04]  /*2a70*/  IMAD.U32 R2, RZ, RZ, UR4 ;  /* 0x00000004ff027e24 */ /* 0x000fc8000f8e00ff */
[----:B------:R-:W3:Y:S02]  /*2a80*/  REDUX UR7, R2 ;  /* 0x00000000020773c4 */ /* 0x000ee40000000000 */
[----:B------:R4:W-:Y:S01]  /*2a90*/  UTCATOMSWS.AND URZ, UR4 ;  /* 0x0000000400ff79e3 */ /* 0x0009e20008000000 */
[----:B--2---:R-:W-:Y:S01]  /*2aa0*/  ISETP.EQ.U32.AND P0, PT, R0, UR5, PT ;  /* 0x0000000500007c0c */ /* 0x004fe2000bf02070 */
[----:B---3--:R-:W-:-:S12]  /*2ab0*/  IMAD.U32 R0, RZ, RZ, UR7 ;  /* 0x00000007ff007e24 */ /* 0x008fd8000f8e00ff */
[----:B------:R4:W-:Y:S01]  /*2ac0*/  @P0 ATOMS.AND RZ, [UR6], R0 ;  /* 0x00000000ffff098c */ /* 0x0009e2000a800006 */
[----:B------:R-:W-:Y:S05]  /*2ad0*/  BRA `(.L_x_71) ;  /* 0x0000000000147947 */ /* 0x000fea0003800000 */
.L_x_73:
[----:B------:R-:W-:-:S07]  /*2ae0*/  MOV R2, 0x2b00 ;  /* 0x00002b0000027802 */ /* 0x000fce0000000f00 */
[----:B-1----:R-:W-:Y:S05]  /*2af0*/  CALL.REL.NOINC `($__internal_0_$__cuda_sm10x_tcgen05_guardrail_trap_col_being_dealloced_not_returned_by_alloc) ;  /* 0x0000000000447944 */ /* 0x002fea0003c00000 */
[----:B------:R-:W-:Y:S05]  /*2b00*/  BRA `(.L_x_71) ;  /* 0x0000000000087947 */ /* 0x000fea0003800000 */
.L_x_72:
[----:B------:R-:W-:-:S07]  /*2b10*/  MOV R2, 0x2b30 ;  /* 0x00002b3000027802 */ /* 0x000fce0000000f00 */
[----:B-1----:R-:W-:Y:S05]  /*2b20*/  CALL.REL.NOINC `($__internal_2_$__cuda_sm10x_tcgen05_guardrail_trap_unallocated_columns_being_dealloced) ;  /* 0x0000000000507944 */ /* 0x002fea0003c00000 */
.L_x_71:
[----:B------:R-:W-:Y:S01]  /*2b30*/  NOP ;  /* 0x0000000000007918 */ /* 0x000fe20000000000 */
[----:B----4-:R-:W-:Y:S05]  /*2b40*/  EXIT ;  /* 0x000000000000794d */ /* 0x010fea0003800000 */
.L_x_58:
[----:B------:R-:W2:Y:S02]  /*2b50*/  SYNCS.PHASECHK.TRANS64.TRYWAIT P0, [UR8+0x12000], RZ ;  /* 0x012000ffff0075a7 */ /* 0x000ea40008001108 */
[----:B--2---:R-:W-:Y:S05]  /*2b60*/  @!P0 BRA `(.L_x_58) ;  /* 0xfffffffc00f88947 */ /* 0x004fea000383ffff */
[----:B------:R-:W-:Y:S05]  /*2b70*/  BRA `(.L_x_74) ;  /* 0xfffffff0001c7947 */ /* 0x000fea000383ffff */
.L_x_60:
[----:B------:R-:W2:Y:S02]  /*2b80*/  SYNCS.PHASECHK.TRANS64.TRYWAIT P1, [UR8+0x12020], RZ ;  /* 0x012020ffff0075a7 */ /* 0x000ea40008021108 */
[----:B--2---:R-:W-:Y:S05]  /*2b90*/  @!P1 BRA `(.L_x_60) ;  /* 0xfffffffc00f89947 */ /* 0x004fea000383ffff */
[----:B------:R-:W-:Y:S05]  /*2ba0*/  BRA `(.L_x_75) ;  /* 0xfffffff000b87947 */ /* 0x000fea000383ffff */
.L_x_61:
[----:B------:R-:W3:Y:S02]  /*2bb0*/  SYNCS.PHASECHK.TRANS64.TRYWAIT P0, [UR28+0x12000], R2 ;  /* 0x01200002ff0075a7 */ /* 0x000ee4000800111c */
[----:B---3--:R-:W-:Y:S05]  /*2bc0*/  @!P0 BRA `(.L_x_61) ;  /* 0xfffffffc00f88947 */ /* 0x008fea000383ffff */
[----:B------:R-:W-:Y:S05]  /*2bd0*/  BRA `(.L_x_76) ;  /* 0xfffffff400387947 */ /* 0x000fea000383ffff */
.L_x_63:
[----:B------:R-:W3:Y:S02]  /*2be0*/  SYNCS.PHASECHK.TRANS64.TRYWAIT P0, [UR28+0x12020], R2 ;  /* 0x01202002ff0075a7 */ /* 0x000ee4000800111c */
[----:B---3--:R-:W-:Y:S05]  /*2bf0*/  @!P0 BRA `(.L_x_63) ;  /* 0xfffffffc00f88947 */ /* 0x008fea000383ffff */
[----:B------:R-:W-:Y:S05]  /*2c00*/  BRA `(.L_x_77) ;  /* 0xfffffff400e07947 */ /* 0x000fea000383ffff */
        .weak           $__internal_0_$__cuda_sm10x_tcgen05_guardrail_trap_col_being_dealloced_not_returned_by_alloc
        .type           $__internal_0_$__cuda_sm10x_tcgen05_guardrail_trap_col_being_dealloced_not_returned_by_alloc,@function
        .size           $__internal_0_$__cuda_sm10x_tcgen05_guardrail_trap_col_being_dealloced_not_returned_by_alloc,($__internal_1_$__cuda_sm10x_tcgen05_guardrail_trap_phase_invalid_during_alloc - $__internal_0_$__cuda_sm10x_tcgen05_guardrail_trap_col_being_dealloced_not_returned_by_alloc)
$__internal_0_$__cuda_sm10x_tcgen05_guardrail_trap_col_being_dealloced_not_returned_by_alloc:
[----:B------:R-:W-:Y:S05]  /*2c10*/  BPT.TRAP 0x1 ;  /* 0x000000040000795c */ /* 0x000fea0000300000 */
[----:B------:R-:W-:-:S04]  /*2c20*/  IMAD.MOV.U32 R3, RZ, RZ, 0x0 ;  /* 0x00000000ff037424 */ /* 0x000fc800078e00ff */
[----:B------:R-:W-:Y:S05]  /*2c30*/  RET.REL.NODEC R2 `(gluon_tcgen05) ;  /* 0xffffffd002f07950 */ /* 0x000fea0003c3ffff */
        .weak           $__internal_1_$__cuda_sm10x_tcgen05_guardrail_trap_phase_invalid_during_alloc
        .type           $__internal_1_$__cuda_sm10x_tcgen05_guardrail_trap_phase_invalid_during_alloc,@function
        .size           $__internal_1_$__cuda_sm10x_tcgen05_guardrail_trap_phase_invalid_during_alloc,($__internal_2_$__cuda_sm10x_tcgen05_guardrail_trap_unallocated_columns_being_dealloced - $__internal_1_$__cuda_sm10x_tcgen05_guardrail_trap_phase_invalid_during_alloc)
$__internal_1_$__cuda_sm10x_tcgen05_guardrail_trap_phase_invalid_during_alloc:
[----:B------:R-:W-:Y:S05]  /*2c40*/  BPT.TRAP 0x1 ;  /* 0x000000040000795c */ /* 0x000fea0000300000 */
[----:B------:R-:W-:-:S04]  /*2c50*/  IMAD.MOV.U32 R3, RZ, RZ, 0x0 ;  /* 0x00000000ff037424 */ /* 0x000fc800078e00ff */
[----:B------:R-:W-:Y:S05]  /*2c60*/  RET.REL.NODEC R2 `(gluon_tcgen05) ;  /* 0xffffffd002e47950 */ /* 0x000fea0003c3ffff */
        .weak           $__internal_2_$__cuda_sm10x_tcgen05_guardrail_trap_unallocated_columns_being_dealloced
        .type           $__internal_2_$__cuda_sm10x_tcgen05_guardrail_trap_unallocated_columns_being_dealloced,@function
        .size           $__internal_2_$__cuda_sm10x_tcgen05_guardrail_trap_unallocated_columns_being_dealloced,(.L_x_81 - $__internal_2_$__cuda_sm10x_tcgen05_guardrail_trap_unallocated_columns_being_dealloced)
$__internal_2_$__cuda_sm10x_tcgen05_guardrail_trap_unallocated_columns_being_dealloced:
[----:B------:R-:W-:Y:S05]  /*2c70*/  BPT.TRAP 0x1 ;  /* 0x000000040000795c */ /* 0x000fea0000300000 */
[----:B------:R-:W-:-:S04]  /*2c80*/  IMAD.MOV.U32 R3, RZ, RZ, 0x0 ;  /* 0x00000000ff037424 */ /* 0x000fc800078e00ff */
[----:B------:R-:W-:Y:S05]  /*2c90*/  RET.REL.NODEC R2 `(gluon_tcgen05) ;  /* 0xffffffd002d87950 */ /* 0x000fea0003c3ffff */
.L_x_78:
[----:B------:R-:W-:-:S00]  /*2ca0*/  BRA `(.L_x_78) ;  /* 0xfffffffc00fc7947 */ /* 0x000fc0000383ffff */
[----:B------:R-:W-:-:S00]  /*2cb0*/  NOP ;  /* 0x0000000000007918 */ /* 0x000fc00000000000 */
        /* <DEDUP_REMOVED lines=12> */
.L_x_81:


//--------------------- .nv.shared.gluon_tcgen05  --------------------------
	.section	.nv.shared.gluon_tcgen05,"aw",@nobits
	.sectionflags	@""
	.align	16
	.zero		1024


//--------------------- .nv.shared.reserved.0     --------------------------
	.section	.nv.shared.reserved.0,"aw",@nobits
	.align	8
	.weak		__nv_reservedSMEM_offset_0_alias
	.size		__nv_reservedSMEM_offset_0_alias, 0, 64
	.other		__nv_reservedSMEM_offset_0_alias,@"STO_CUDA_RESERVED_SHARED STV_DEFAULT"
__nv_reservedSMEM_offset_0_alias:
	.zero		0
.nv.shared.reserved.0:
	.zero		64
	.weak		__nv_reservedSMEM_allocation_phase
	.type		__nv_reservedSMEM_allocation_phase,@object
	.size		__nv_reservedSMEM_allocation_phase,(.L_0 - __nv_reservedSMEM_allocation_phase)
__nv_reservedSMEM_allocation_phase:
	.zero		1
.L_0:
	.zero		7
	.weak		__nv_reservedSMEM_devtool_atexit_pc
	.type		__nv_reservedSMEM_devtool_atexit_pc,@object
	.size		__nv_reservedSMEM_devtool_atexit_pc,(__nv_reservedSMEM_allocation_mask - __nv_reservedSMEM_devtool_atexit_pc)
__nv_reservedSMEM_devtool_atexit_pc:
	.zero		8
	.weak		__nv_reservedSMEM_allocation_mask
	.type		__nv_reservedSMEM_allocation_mask,@object
	.size		__nv_reservedSMEM_allocation_mask,(.L_2 - __nv_reservedSMEM_allocation_mask)
__nv_reservedSMEM_allocation_mask:
	.zero		4
.L_2:


//--------------------- .nv.constant0.gluon_tcgen05 --------------------------
	.section	.nv.constant0.gluon_tcgen05,"a",@progbits
	.sectionflags	@""
	.align	4
.nv.constant0.gluon_tcgen05:
	.zero		976


//--------------------- SYMBOLS --------------------------

	.type		.nv.reservedSmem.offset0,@object
	.size		.nv.reservedSmem.offset0,0x4
	.type		.nv.reservedSmem.cap,@object
	.size		.nv.reservedSmem.cap,0x4
